//
// Generated by NVIDIA NVVM Compiler
//
// Compiler Build ID: CL-36424714
// Cuda compilation tools, release 13.0, V13.0.88
// Based on NVVM 20.0.0
//

.version 9.0
.target sm_100
.address_size 64

	// .globl	_Z24movingSumSharedMemStaticPiS_i
// _ZZ24movingSumSharedMemStaticPiS_iE7shm_vec has been demoted

.visible .entry _Z24movingSumSharedMemStaticPiS_i(
	.param .u64 .ptr .align 1 _Z24movingSumSharedMemStaticPiS_i_param_0,
	.param .u64 .ptr .align 1 _Z24movingSumSharedMemStaticPiS_i_param_1,
	.param .u32 _Z24movingSumSharedMemStaticPiS_i_param_2
)
{
	.reg .pred 	%p<7>;
	.reg .b32 	%r<62>;
	.reg .b64 	%rd<11>;
	// demoted variable
	.shared .align 4 .b8 _ZZ24movingSumSharedMemStaticPiS_iE7shm_vec[2128];
	ld.param.u64 	%rd4, [_Z24movingSumSharedMemStaticPiS_i_param_0];
	ld.param.u64 	%rd3, [_Z24movingSumSharedMemStaticPiS_i_param_1];
	ld.param.u32 	%r9, [_Z24movingSumSharedMemStaticPiS_i_param_2];
	cvta.to.global.u64 	%rd1, %rd4;
	mov.u32 	%r10, %ctaid.x;
	mov.u32 	%r1, %ntid.x;
	mov.u32 	%r2, %tid.x;
	mad.lo.s32 	%r3, %r10, %r1, %r2;
	setp.ge.s32 	%p1, %r3, %r9;
	mul.wide.s32 	%rd5, %r3, 4;
	add.s64 	%rd2, %rd1, %rd5;
	shl.b32 	%r11, %r2, 2;
	mov.u32 	%r12, _ZZ24movingSumSharedMemStaticPiS_iE7shm_vec;
	add.s32 	%r4, %r12, %r11;
	@%p1 bra 	$L__BB0_2;
	ld.global.u32 	%r13, [%rd2];
	st.shared.u32 	[%r4+40], %r13;
$L__BB0_2:
	setp.gt.u32 	%p2, %r2, 9;
	@%p2 bra 	$L__BB0_6;
	setp.lt.s32 	%p3, %r3, 10;
	mov.b32 	%r60, 0;
	@%p3 bra 	$L__BB0_5;
	add.s32 	%r15, %r3, -10;
	mul.wide.u32 	%rd6, %r15, 4;
	add.s64 	%rd7, %rd1, %rd6;
	ld.global.u32 	%r60, [%rd7];
$L__BB0_5:
	st.shared.u32 	[%r4], %r60;
$L__BB0_6:
	add.s32 	%r16, %r1, -10;
	setp.lt.u32 	%p4, %r2, %r16;
	@%p4 bra 	$L__BB0_10;
	add.s32 	%r18, %r3, 10;
	setp.ge.s32 	%p5, %r18, %r9;
	mov.b32 	%r61, 0;
	@%p5 bra 	$L__BB0_9;
	ld.global.u32 	%r61, [%rd2+40];
$L__BB0_9:
	st.shared.u32 	[%r4+80], %r61;
$L__BB0_10:
	setp.ge.s32 	%p6, %r3, %r9;
	bar.sync 	0;
	@%p6 bra 	$L__BB0_12;
	ld.shared.u32 	%r19, [%r4];
	ld.shared.u32 	%r20, [%r4+4];
	ld.shared.u32 	%r21, [%r4+8];
	ld.shared.u32 	%r22, [%r4+12];
	ld.shared.u32 	%r23, [%r4+16];
	ld.shared.u32 	%r24, [%r4+20];
	ld.shared.u32 	%r25, [%r4+24];
	ld.shared.u32 	%r26, [%r4+28];
	ld.shared.u32 	%r27, [%r4+32];
	ld.shared.u32 	%r28, [%r4+36];
	ld.shared.u32 	%r29, [%r4+40];
	ld.shared.u32 	%r30, [%r4+44];
	ld.shared.u32 	%r31, [%r4+48];
	ld.shared.u32 	%r32, [%r4+52];
	ld.shared.u32 	%r33, [%r4+56];
	ld.shared.u32 	%r34, [%r4+60];
	ld.shared.u32 	%r35, [%r4+64];
	ld.shared.u32 	%r36, [%r4+68];
	ld.shared.u32 	%r37, [%r4+72];
	ld.shared.u32 	%r38, [%r4+76];
	ld.shared.u32 	%r39, [%r4+80];
	cvta.to.global.u64 	%rd8, %rd3;
	add.s64 	%rd10, %rd8, %rd5;
	add.s32 	%r40, %r20, %r19;
	add.s32 	%r41, %r21, %r40;
	add.s32 	%r42, %r22, %r41;
	add.s32 	%r43, %r23, %r42;
	add.s32 	%r44, %r24, %r43;
	add.s32 	%r45, %r25, %r44;
	add.s32 	%r46, %r26, %r45;
	add.s32 	%r47, %r27, %r46;
	add.s32 	%r48, %r28, %r47;
	add.s32 	%r49, %r29, %r48;
	add.s32 	%r50, %r30, %r49;
	add.s32 	%r51, %r31, %r50;
	add.s32 	%r52, %r32, %r51;
	add.s32 	%r53, %r33, %r52;
	add.s32 	%r54, %r34, %r53;
	add.s32 	%r55, %r35, %r54;
	add.s32 	%r56, %r36, %r55;
	add.s32 	%r57, %r37, %r56;
	add.s32 	%r58, %r38, %r57;
	add.s32 	%r59, %r39, %r58;
	st.global.u32 	[%rd10], %r59;
$L__BB0_12:
	ret;

}
	// .globl	_Z25movingSumSharedMemDynamicPiS_i
.visible .entry _Z25movingSumSharedMemDynamicPiS_i(
	.param .u64 .ptr .align 1 _Z25movingSumSharedMemDynamicPiS_i_param_0,
	.param .u64 .ptr .align 1 _Z25movingSumSharedMemDynamicPiS_i_param_1,
	.param .u32 _Z25movingSumSharedMemDynamicPiS_i_param_2
)
{


	ret;

}
	// .globl	_Z16movingSumAtomicsPiS_i
.visible .entry _Z16movingSumAtomicsPiS_i(
	.param .u64 .ptr .align 1 _Z16movingSumAtomicsPiS_i_param_0,
	.param .u64 .ptr .align 1 _Z16movingSumAtomicsPiS_i_param_1,
	.param .u32 _Z16movingSumAtomicsPiS_i_param_2
)
{


	ret;

}
	// .globl	_Z15movingSumGlobalPiS_i
.visible .entry _Z15movingSumGlobalPiS_i(
	.param .u64 .ptr .align 1 _Z15movingSumGlobalPiS_i_param_0,
	.param .u64 .ptr .align 1 _Z15movingSumGlobalPiS_i_param_1,
	.param .u32 _Z15movingSumGlobalPiS_i_param_2
)
{
	.reg .pred 	%p<26>;
	.reg .b32 	%r<300>;
	.reg .b64 	%rd<46>;

	ld.param.u64 	%rd4, [_Z15movingSumGlobalPiS_i_param_0];
	ld.param.u64 	%rd3, [_Z15movingSumGlobalPiS_i_param_1];
	ld.param.u32 	%r83, [_Z15movingSumGlobalPiS_i_param_2];
	cvta.to.global.u64 	%rd1, %rd4;
	mov.u32 	%r1, %tid.x;
	mov.u32 	%r84, %ctaid.x;
	mov.u32 	%r85, %ntid.x;
	mul.lo.s32 	%r2, %r84, %r85;
	add.s32 	%r86, %r2, %r1;
	setp.lt.s32 	%p1, %r86, 10;
	add.s32 	%r4, %r83, -10;
	setp.ge.s32 	%p2, %r86, %r4;
	mov.b32 	%r299, 0;
	or.pred  	%p3, %p1, %p2;
	@%p3 bra 	$L__BB3_2;
	add.s32 	%r87, %r86, -10;
	mul.wide.u32 	%rd5, %r87, 4;
	add.s64 	%rd6, %rd1, %rd5;
	ld.global.u32 	%r88, [%rd6];
	add.s32 	%r89, %r86, -9;
	mul.wide.u32 	%rd7, %r89, 4;
	add.s64 	%rd8, %rd1, %rd7;
	ld.global.u32 	%r90, [%rd8];
	add.s32 	%r91, %r90, %r88;
	add.s32 	%r92, %r86, -8;
	mul.wide.u32 	%rd9, %r92, 4;
	add.s64 	%rd10, %rd1, %rd9;
	ld.global.u32 	%r93, [%rd10];
	add.s32 	%r94, %r93, %r91;
	add.s32 	%r95, %r86, -7;
	mul.wide.u32 	%rd11, %r95, 4;
	add.s64 	%rd12, %rd1, %rd11;
	ld.global.u32 	%r96, [%rd12];
	add.s32 	%r97, %r96, %r94;
	add.s32 	%r98, %r86, -6;
	mul.wide.u32 	%rd13, %r98, 4;
	add.s64 	%rd14, %rd1, %rd13;
	ld.global.u32 	%r99, [%rd14];
	add.s32 	%r100, %r99, %r97;
	add.s32 	%r101, %r86, -5;
	mul.wide.u32 	%rd15, %r101, 4;
	add.s64 	%rd16, %rd1, %rd15;
	ld.global.u32 	%r102, [%rd16];
	add.s32 	%r103, %r102, %r100;
	add.s32 	%r104, %r86, -4;
	mul.wide.u32 	%rd17, %r104, 4;
	add.s64 	%rd18, %rd1, %rd17;
	ld.global.u32 	%r105, [%rd18];
	add.s32 	%r106, %r105, %r103;
	add.s32 	%r107, %r86, -3;
	mul.wide.u32 	%rd19, %r107, 4;
	add.s64 	%rd20, %rd1, %rd19;
	ld.global.u32 	%r108, [%rd20];
	add.s32 	%r109, %r108, %r106;
	add.s32 	%r110, %r86, -2;
	mul.wide.u32 	%rd21, %r110, 4;
	add.s64 	%rd22, %rd1, %rd21;
	ld.global.u32 	%r111, [%rd22];
	add.s32 	%r112, %r111, %r109;
	add.s32 	%r113, %r86, -1;
	mul.wide.u32 	%rd23, %r113, 4;
	add.s64 	%rd24, %rd1, %rd23;
	ld.global.u32 	%r114, [%rd24];
	add.s32 	%r115, %r114, %r112;
	mul.wide.u32 	%rd25, %r86, 4;
	add.s64 	%rd26, %rd1, %rd25;
	ld.global.u32 	%r116, [%rd26];
	add.s32 	%r117, %r116, %r115;
	ld.global.u32 	%r118, [%rd26+4];
	add.s32 	%r119, %r118, %r117;
	ld.global.u32 	%r120, [%rd26+8];
	add.s32 	%r121, %r120, %r119;
	ld.global.u32 	%r122, [%rd26+12];
	add.s32 	%r123, %r122, %r121;
	ld.global.u32 	%r124, [%rd26+16];
	add.s32 	%r125, %r124, %r123;
	ld.global.u32 	%r126, [%rd26+20];
	add.s32 	%r127, %r126, %r125;
	ld.global.u32 	%r128, [%rd26+24];
	add.s32 	%r129, %r128, %r127;
	ld.global.u32 	%r130, [%rd26+28];
	add.s32 	%r131, %r130, %r129;
	ld.global.u32 	%r132, [%rd26+32];
	add.s32 	%r133, %r132, %r131;
	ld.global.u32 	%r134, [%rd26+36];
	add.s32 	%r135, %r134, %r133;
	ld.global.u32 	%r136, [%rd26+40];
	add.s32 	%r299, %r136, %r135;
$L__BB3_2:
	add.s32 	%r7, %r86, 10;
	setp.gt.u32 	%p4, %r7, 19;
	@%p4 bra 	$L__BB3_15;
	neg.s32 	%r271, %r86;
	add.s32 	%r9, %r86, 11;
	and.b32  	%r10, %r9, 15;
	setp.lt.u32 	%p5, %r7, 15;
	@%p5 bra 	$L__BB3_6;
	and.b32  	%r139, %r9, -16;
	neg.s32 	%r267, %r139;
	mov.b32 	%r266, 0;
$L__BB3_5:
	.pragma "nounroll";
	mul.wide.s32 	%rd27, %r266, 4;
	add.s64 	%rd28, %rd1, %rd27;
	ld.global.u32 	%r140, [%rd28];
	add.s32 	%r141, %r140, %r299;
	ld.global.u32 	%r142, [%rd28+4];
	add.s32 	%r143, %r142, %r141;
	ld.global.u32 	%r144, [%rd28+8];
	add.s32 	%r145, %r144, %r143;
	ld.global.u32 	%r146, [%rd28+12];
	add.s32 	%r147, %r146, %r145;
	ld.global.u32 	%r148, [%rd28+16];
	add.s32 	%r149, %r148, %r147;
	ld.global.u32 	%r150, [%rd28+20];
	add.s32 	%r151, %r150, %r149;
	ld.global.u32 	%r152, [%rd28+24];
	add.s32 	%r153, %r152, %r151;
	ld.global.u32 	%r154, [%rd28+28];
	add.s32 	%r155, %r154, %r153;
	ld.global.u32 	%r156, [%rd28+32];
	add.s32 	%r157, %r156, %r155;
	ld.global.u32 	%r158, [%rd28+36];
	add.s32 	%r159, %r158, %r157;
	ld.global.u32 	%r160, [%rd28+40];
	add.s32 	%r161, %r160, %r159;
	ld.global.u32 	%r162, [%rd28+44];
	add.s32 	%r163, %r162, %r161;
	ld.global.u32 	%r164, [%rd28+48];
	add.s32 	%r165, %r164, %r163;
	ld.global.u32 	%r166, [%rd28+52];
	add.s32 	%r167, %r166, %r165;
	ld.global.u32 	%r168, [%rd28+56];
	add.s32 	%r169, %r168, %r167;
	ld.global.u32 	%r170, [%rd28+60];
	add.s32 	%r299, %r170, %r169;
	add.s32 	%r271, %r271, 16;
	add.s32 	%r267, %r267, 16;
	add.s32 	%r266, %r266, 16;
	setp.ne.s32 	%p6, %r267, 0;
	@%p6 bra 	$L__BB3_5;
$L__BB3_6:
	setp.eq.s32 	%p7, %r10, 0;
	@%p7 bra 	$L__BB3_15;
	and.b32  	%r23, %r9, 7;
	setp.lt.u32 	%p8, %r10, 8;
	@%p8 bra 	$L__BB3_9;
	add.s32 	%r172, %r271, %r86;
	mul.wide.s32 	%rd29, %r172, 4;
	add.s64 	%rd30, %rd1, %rd29;
	ld.global.u32 	%r173, [%rd30];
	add.s32 	%r174, %r173, %r299;
	ld.global.u32 	%r175, [%rd30+4];
	add.s32 	%r176, %r175, %r174;
	ld.global.u32 	%r177, [%rd30+8];
	add.s32 	%r178, %r177, %r176;
	ld.global.u32 	%r179, [%rd30+12];
	add.s32 	%r180, %r179, %r178;
	ld.global.u32 	%r181, [%rd30+16];
	add.s32 	%r182, %r181, %r180;
	ld.global.u32 	%r183, [%rd30+20];
	add.s32 	%r184, %r183, %r182;
	ld.global.u32 	%r185, [%rd30+24];
	add.s32 	%r186, %r185, %r184;
	ld.global.u32 	%r187, [%rd30+28];
	add.s32 	%r299, %r187, %r186;
	add.s32 	%r271, %r271, 8;
$L__BB3_9:
	setp.eq.s32 	%p9, %r23, 0;
	@%p9 bra 	$L__BB3_15;
	and.b32  	%r29, %r9, 3;
	setp.lt.u32 	%p10, %r23, 4;
	@%p10 bra 	$L__BB3_12;
	add.s32 	%r189, %r271, %r86;
	mul.wide.s32 	%rd31, %r189, 4;
	add.s64 	%rd32, %rd1, %rd31;
	ld.global.u32 	%r190, [%rd32];
	add.s32 	%r191, %r190, %r299;
	ld.global.u32 	%r192, [%rd32+4];
	add.s32 	%r193, %r192, %r191;
	ld.global.u32 	%r194, [%rd32+8];
	add.s32 	%r195, %r194, %r193;
	ld.global.u32 	%r196, [%rd32+12];
	add.s32 	%r299, %r196, %r195;
	add.s32 	%r271, %r271, 4;
$L__BB3_12:
	setp.eq.s32 	%p11, %r29, 0;
	@%p11 bra 	$L__BB3_15;
	add.s32 	%r197, %r1, %r271;
	add.s32 	%r280, %r197, %r2;
	neg.s32 	%r279, %r29;
$L__BB3_14:
	.pragma "nounroll";
	mul.wide.s32 	%rd33, %r280, 4;
	add.s64 	%rd34, %rd1, %rd33;
	ld.global.u32 	%r198, [%rd34];
	add.s32 	%r299, %r198, %r299;
	add.s32 	%r280, %r280, 1;
	add.s32 	%r279, %r279, 1;
	setp.ne.s32 	%p12, %r279, 0;
	@%p12 bra 	$L__BB3_14;
$L__BB3_15:
	setp.le.s32 	%p13, %r83, %r86;
	setp.lt.s32 	%p14, %r86, %r4;
	sub.s32 	%r199, %r83, %r86;
	setp.lt.s32 	%p15, %r199, -9;
	or.pred  	%p16, %p14, %p15;
	or.pred  	%p17, %p16, %p13;
	@%p17 bra 	$L__BB3_29;
	add.s32 	%r44, %r199, 10;
	add.s32 	%r203, %r199, 9;
	and.b32  	%r45, %r44, 15;
	setp.lt.u32 	%p18, %r203, 15;
	mov.b32 	%r291, -10;
	@%p18 bra 	$L__BB3_20;
	and.b32  	%r205, %r44, -16;
	neg.s32 	%r285, %r205;
	add.s64 	%rd2, %rd1, 32;
	add.s32 	%r283, %r86, -10;
	mov.b32 	%r284, 0;
$L__BB3_18:
	.pragma "nounroll";
	mul.wide.s32 	%rd35, %r283, 4;
	add.s64 	%rd36, %rd2, %rd35;
	ld.global.u32 	%r206, [%rd36+-32];
	add.s32 	%r207, %r206, %r299;
	ld.global.u32 	%r208, [%rd36+-28];
	add.s32 	%r209, %r208, %r207;
	ld.global.u32 	%r210, [%rd36+-24];
	add.s32 	%r211, %r210, %r209;
	ld.global.u32 	%r212, [%rd36+-20];
	add.s32 	%r213, %r212, %r211;
	ld.global.u32 	%r214, [%rd36+-16];
	add.s32 	%r215, %r214, %r213;
	ld.global.u32 	%r216, [%rd36+-12];
	add.s32 	%r217, %r216, %r215;
	ld.global.u32 	%r218, [%rd36+-8];
	add.s32 	%r219, %r218, %r217;
	ld.global.u32 	%r220, [%rd36+-4];
	add.s32 	%r221, %r220, %r219;
	ld.global.u32 	%r222, [%rd36];
	add.s32 	%r223, %r222, %r221;
	ld.global.u32 	%r224, [%rd36+4];
	add.s32 	%r225, %r224, %r223;
	ld.global.u32 	%r226, [%rd36+8];
	add.s32 	%r227, %r226, %r225;
	ld.global.u32 	%r228, [%rd36+12];
	add.s32 	%r229, %r228, %r227;
	ld.global.u32 	%r230, [%rd36+16];
	add.s32 	%r231, %r230, %r229;
	ld.global.u32 	%r232, [%rd36+20];
	add.s32 	%r233, %r232, %r231;
	ld.global.u32 	%r234, [%rd36+24];
	add.s32 	%r235, %r234, %r233;
	ld.global.u32 	%r236, [%rd36+28];
	add.s32 	%r299, %r236, %r235;
	add.s32 	%r285, %r285, 16;
	add.s32 	%r284, %r284, 16;
	add.s32 	%r283, %r283, 16;
	setp.ne.s32 	%p19, %r285, 0;
	@%p19 bra 	$L__BB3_18;
	add.s32 	%r291, %r284, -10;
$L__BB3_20:
	setp.eq.s32 	%p20, %r45, 0;
	@%p20 bra 	$L__BB3_29;
	and.b32  	%r60, %r44, 7;
	setp.lt.u32 	%p21, %r45, 8;
	@%p21 bra 	$L__BB3_23;
	add.s32 	%r238, %r291, %r86;
	mul.wide.s32 	%rd37, %r238, 4;
	add.s64 	%rd38, %rd1, %rd37;
	ld.global.u32 	%r239, [%rd38];
	add.s32 	%r240, %r239, %r299;
	ld.global.u32 	%r241, [%rd38+4];
	add.s32 	%r242, %r241, %r240;
	ld.global.u32 	%r243, [%rd38+8];
	add.s32 	%r244, %r243, %r242;
	ld.global.u32 	%r245, [%rd38+12];
	add.s32 	%r246, %r245, %r244;
	ld.global.u32 	%r247, [%rd38+16];
	add.s32 	%r248, %r247, %r246;
	ld.global.u32 	%r249, [%rd38+20];
	add.s32 	%r250, %r249, %r248;
	ld.global.u32 	%r251, [%rd38+24];
	add.s32 	%r252, %r251, %r250;
	ld.global.u32 	%r253, [%rd38+28];
	add.s32 	%r299, %r253, %r252;
	add.s32 	%r291, %r291, 8;
$L__BB3_23:
	setp.eq.s32 	%p22, %r60, 0;
	@%p22 bra 	$L__BB3_29;
	and.b32  	%r66, %r44, 3;
	setp.lt.u32 	%p23, %r60, 4;
	@%p23 bra 	$L__BB3_26;
	add.s32 	%r255, %r291, %r86;
	mul.wide.s32 	%rd39, %r255, 4;
	add.s64 	%rd40, %rd1, %rd39;
	ld.global.u32 	%r256, [%rd40];
	add.s32 	%r257, %r256, %r299;
	ld.global.u32 	%r258, [%rd40+4];
	add.s32 	%r259, %r258, %r257;
	ld.global.u32 	%r260, [%rd40+8];
	add.s32 	%r261, %r260, %r259;
	ld.global.u32 	%r262, [%rd40+12];
	add.s32 	%r299, %r262, %r261;
	add.s32 	%r291, %r291, 4;
$L__BB3_26:
	setp.eq.s32 	%p24, %r66, 0;
	@%p24 bra 	$L__BB3_29;
	add.s32 	%r263, %r1, %r291;
	add.s32 	%r297, %r263, %r2;
	neg.s32 	%r296, %r66;
$L__BB3_28:
	.pragma "nounroll";
	mul.wide.s32 	%rd41, %r297, 4;
	add.s64 	%rd42, %rd1, %rd41;
	ld.global.u32 	%r264, [%rd42];
	add.s32 	%r299, %r264, %r299;
	add.s32 	%r297, %r297, 1;
	add.s32 	%r296, %r296, 1;
	setp.ne.s32 	%p25, %r296, 0;
	@%p25 bra 	$L__BB3_28;
$L__BB3_29:
	cvta.to.global.u64 	%rd43, %rd3;
	mul.wide.s32 	%rd44, %r86, 4;
	add.s64 	%rd45, %rd43, %rd44;
	st.global.u32 	[%rd45], %r299;
	ret;

}


// ===== COMPILED SASS (sm_100) =====

	.target	sm_100

	.elftype	@"ET_EXEC"


//--------------------- .note.nv.tkinfo           --------------------------
	.section	.note.nv.tkinfo,"",@"SHT_NOTE"
	.sectionflags	@"SHF_NOTE_NV_TKINFO"
	.tkinfo
        /*0018*/ 	.word	0x00000002
        /*0030*/ 	.string	""
        /*0030*/ 	.string	"ptxas"
        /*0030*/ 	.string	"Cuda compilation tools, release 13.0, V13.0.88"
        /*0030*/ 	.string	"Build cuda_13.0.r13.0/compiler.36424714_0"
        /*0030*/ 	.string	"-arch sm_100 -m 64 "



//--------------------- .note.nv.cuinfo           --------------------------
	.section	.note.nv.cuinfo,"",@"SHT_NOTE"
	.sectionflags	@"SHF_NOTE_NV_CUINFO"
        /*0018*/ 	.short	0x0002
        /*001a*/ 	.short	0x0064
        /*001c*/ 	.short	0x0082
	.zero		2


//--------------------- .nv.info                  --------------------------
	.section	.nv.info,"",@"SHT_CUDA_INFO"
	.align	4


	//----- nvinfo : EIATTR_REGCOUNT
	.align		4
        /*0000*/ 	.byte	0x04, 0x2f
        /*0002*/ 	.short	(.L_1 - .L_0)
	.align		4
.L_0:
        /*0004*/ 	.word	index@(_Z24movingSumSharedMemStaticPiS_i)
        /*0008*/ 	.word	0x0000001a


	//----- nvinfo : EIATTR_FRAME_SIZE
	.align		4
.L_1:
        /*000c*/ 	.byte	0x04, 0x11
        /*000e*/ 	.short	(.L_3 - .L_2)
	.align		4
.L_2:
        /*0010*/ 	.word	index@(_Z24movingSumSharedMemStaticPiS_i)
        /*0014*/ 	.word	0x00000000


	//----- nvinfo : EIATTR_REGCOUNT
	.align		4
.L_3:
        /*0018*/ 	.byte	0x04, 0x2f
        /*001a*/ 	.short	(.L_5 - .L_4)
	.align		4
.L_4:
        /*001c*/ 	.word	index@(_Z25movingSumSharedMemDynamicPiS_i)
        /*0020*/ 	.word	0x00000004


	//----- nvinfo : EIATTR_FRAME_SIZE
	.align		4
.L_5:
        /*0024*/ 	.byte	0x04, 0x11
        /*0026*/ 	.short	(.L_7 - .L_6)
	.align		4
.L_6:
        /*0028*/ 	.word	index@(_Z25movingSumSharedMemDynamicPiS_i)
        /*002c*/ 	.word	0x00000000


	//----- nvinfo : EIATTR_REGCOUNT
	.align		4
.L_7:
        /*0030*/ 	.byte	0x04, 0x2f
        /*0032*/ 	.short	(.L_9 - .L_8)
	.align		4
.L_8:
        /*0034*/ 	.word	index@(_Z16movingSumAtomicsPiS_i)
        /*0038*/ 	.word	0x00000004


	//----- nvinfo : EIATTR_FRAME_SIZE
	.align		4
.L_9:
        /*003c*/ 	.byte	0x04, 0x11
        /*003e*/ 	.short	(.L_11 - .L_10)
	.align		4
.L_10:
        /*0040*/ 	.word	index@(_Z16movingSumAtomicsPiS_i)
        /*0044*/ 	.word	0x00000000


	//----- nvinfo : EIATTR_REGCOUNT
	.align		4
.L_11:
        /*0048*/ 	.byte	0x04, 0x2f
        /*004a*/ 	.short	(.L_13 - .L_12)
	.align		4
.L_12:
        /*004c*/ 	.word	index@(_Z15movingSumGlobalPiS_i)
        /*0050*/ 	.word	0x0000001e


	//----- nvinfo : EIATTR_FRAME_SIZE
	.align		4
.L_13:
        /*0054*/ 	.byte	0x04, 0x11
        /*0056*/ 	.short	(.L_15 - .L_14)
	.align		4
.L_14:
        /*0058*/ 	.word	index@(_Z15movingSumGlobalPiS_i)
        /*005c*/ 	.word	0x00000000


	//----- nvinfo : EIATTR_MIN_STACK_SIZE
	.align		4
.L_15:
        /*0060*/ 	.byte	0x04, 0x12
        /*0062*/ 	.short	(.L_17 - .L_16)
	.align		4
.L_16:
        /*0064*/ 	.word	index@(_Z15movingSumGlobalPiS_i)
        /*0068*/ 	.word	0x00000000


	//----- nvinfo : EIATTR_MIN_STACK_SIZE
	.align		4
.L_17:
        /*006c*/ 	.byte	0x04, 0x12
        /*006e*/ 	.short	(.L_19 - .L_18)
	.align		4
.L_18:
        /*0070*/ 	.word	index@(_Z16movingSumAtomicsPiS_i)
        /*0074*/ 	.word	0x00000000


	//----- nvinfo : EIATTR_MIN_STACK_SIZE
	.align		4
.L_19:
        /*0078*/ 	.byte	0x04, 0x12
        /*007a*/ 	.short	(.L_21 - .L_20)
	.align		4
.L_20:
        /*007c*/ 	.word	index@(_Z25movingSumSharedMemDynamicPiS_i)
        /*0080*/ 	.word	0x00000000


	//----- nvinfo : EIATTR_MIN_STACK_SIZE
	.align		4
.L_21:
        /*0084*/ 	.byte	0x04, 0x12
        /*0086*/ 	.short	(.L_23 - .L_22)
	.align		4
.L_22:
        /*0088*/ 	.word	index@(_Z24movingSumSharedMemStaticPiS_i)
        /*008c*/ 	.word	0x00000000
.L_23:


//--------------------- .nv.compat                --------------------------
	.section	.nv.compat,"",@"SHT_CUDA_COMPAT_INFO"
	.align	4
        /*0000*/ 	.byte	0x02, 0x09, 0x00, 0x00, 0x02, 0x02, 0x01, 0x00, 0x02, 0x05, 0x05, 0x00, 0x03, 0x07, 0x01, 0x01
        /*0010*/ 	.byte	0x02, 0x03, 0x00, 0x00, 0x02, 0x06, 0x01, 0x00, 0x04, 0x0b, 0x08, 0x00, 0x09, 0x00, 0x00, 0x00
        /*0020*/ 	.byte	0x00, 0x00, 0x00, 0x00


//--------------------- .nv.info._Z15movingSumGlobalPiS_i --------------------------
	.section	.nv.info._Z15movingSumGlobalPiS_i,"",@"SHT_CUDA_INFO"
	.sectionflags	@""
	.align	4


	//----- nvinfo : EIATTR_CUDA_API_VERSION
	.align		4
        /*0000*/ 	.byte	0x04, 0x37
        /*0002*/ 	.short	(.L_25 - .L_24)
.L_24:
        /*0004*/ 	.word	0x00000082


	//----- nvinfo : EIATTR_KPARAM_INFO
	.align		4
.L_25:
        /*0008*/ 	.byte	0x04, 0x17
        /*000a*/ 	.short	(.L_27 - .L_26)
.L_26:
        /*000c*/ 	.word	0x00000000
        /*0010*/ 	.short	0x0002
        /*0012*/ 	.short	0x0010
        /*0014*/ 	.byte	0x00, 0xf0, 0x11, 0x00


	//----- nvinfo : EIATTR_KPARAM_INFO
	.align		4
.L_27:
        /*0018*/ 	.byte	0x04, 0x17
        /*001a*/ 	.short	(.L_29 - .L_28)
.L_28:
        /*001c*/ 	.word	0x00000000
        /*0020*/ 	.short	0x0001
        /*0022*/ 	.short	0x0008
        /*0024*/ 	.byte	0x00, 0xf5, 0x21, 0x00


	//----- nvinfo : EIATTR_KPARAM_INFO
	.align		4
.L_29:
        /*0028*/ 	.byte	0x04, 0x17
        /*002a*/ 	.short	(.L_31 - .L_30)
.L_30:
        /*002c*/ 	.word	0x00000000
        /*0030*/ 	.short	0x0000
        /*0032*/ 	.short	0x0000
        /*0034*/ 	.byte	0x00, 0xf5, 0x21, 0x00


	//----- nvinfo : EIATTR_SPARSE_MMA_MASK
	.align		4
.L_31:
        /*0038*/ 	.byte	0x03, 0x50
        /*003a*/ 	.short	0x0000


	//----- nvinfo : EIATTR_MAXREG_COUNT
	.align		4
        /*003c*/ 	.byte	0x03, 0x1b
        /*003e*/ 	.short	0x00ff


	//----- nvinfo : EIATTR_MERCURY_ISA_VERSION
	.align		4
        /*0040*/ 	.byte	0x03, 0x5f
        /*0042*/ 	.short	0x0101


	//----- nvinfo : EIATTR_VRC_CTA_INIT_COUNT
	.align		4
        /*0044*/ 	.byte	0x02, 0x4a
	.zero		1
	.zero		1


	//----- nvinfo : EIATTR_EXIT_INSTR_OFFSETS
	.align		4
        /*0048*/ 	.byte	0x04, 0x1c
        /*004a*/ 	.short	(.L_33 - .L_32)


	//   ....[0]....
.L_32:
        /*004c*/ 	.word	0x00001140


	//----- nvinfo : EIATTR_CRS_STACK_SIZE
	.align		4
.L_33:
        /*0050*/ 	.byte	0x04, 0x1e
        /*0052*/ 	.short	(.L_35 - .L_34)
.L_34:
        /*0054*/ 	.word	0x00000000


	//----- nvinfo : EIATTR_CBANK_PARAM_SIZE
	.align		4
.L_35:
        /*0058*/ 	.byte	0x03, 0x19
        /*005a*/ 	.short	0x0014


	//----- nvinfo : EIATTR_PARAM_CBANK
	.align		4
        /*005c*/ 	.byte	0x04, 0x0a
        /*005e*/ 	.short	(.L_37 - .L_36)
	.align		4
.L_36:
        /*0060*/ 	.word	index@(.nv.constant0._Z15movingSumGlobalPiS_i)
        /*0064*/ 	.short	0x0380
        /*0066*/ 	.short	0x0014


	//----- nvinfo : EIATTR_SW_WAR
	.align		4
.L_37:
        /*0068*/ 	.byte	0x04, 0x36
        /*006a*/ 	.short	(.L_39 - .L_38)
.L_38:
        /*006c*/ 	.word	0x00000008
.L_39:


//--------------------- .nv.info._Z16movingSumAtomicsPiS_i --------------------------
	.section	.nv.info._Z16movingSumAtomicsPiS_i,"",@"SHT_CUDA_INFO"
	.sectionflags	@""
	.align	4


	//----- nvinfo : EIATTR_CUDA_API_VERSION
	.align		4
        /*0000*/ 	.byte	0x04, 0x37
        /*0002*/ 	.short	(.L_41 - .L_40)
.L_40:
        /*0004*/ 	.word	0x00000082


	//----- nvinfo : EIATTR_KPARAM_INFO
	.align		4
.L_41:
        /*0008*/ 	.byte	0x04, 0x17
        /*000a*/ 	.short	(.L_43 - .L_42)
.L_42:
        /*000c*/ 	.word	0x00000000
        /*0010*/ 	.short	0x0002
        /*0012*/ 	.short	0x0010
        /*0014*/ 	.byte	0x00, 0xf0, 0x11, 0x00


	//----- nvinfo : EIATTR_KPARAM_INFO
	.align		4
.L_43:
        /*0018*/ 	.byte	0x04, 0x17
        /*001a*/ 	.short	(.L_45 - .L_44)
.L_44:
        /*001c*/ 	.word	0x00000000
        /*0020*/ 	.short	0x0001
        /*0022*/ 	.short	0x0008
        /*0024*/ 	.byte	0x00, 0xf5, 0x21, 0x00


	//----- nvinfo : EIATTR_KPARAM_INFO
	.align		4
.L_45:
        /*0028*/ 	.byte	0x04, 0x17
        /*002a*/ 	.short	(.L_47 - .L_46)
.L_46:
        /*002c*/ 	.word	0x00000000
        /*0030*/ 	.short	0x0000
        /*0032*/ 	.short	0x0000
        /*0034*/ 	.byte	0x00, 0xf5, 0x21, 0x00


	//----- nvinfo : EIATTR_SPARSE_MMA_MASK
	.align		4
.L_47:
        /*0038*/ 	.byte	0x03, 0x50
        /*003a*/ 	.short	0x0000


	//----- nvinfo : EIATTR_MAXREG_COUNT
	.align		4
        /*003c*/ 	.byte	0x03, 0x1b
        /*003e*/ 	.short	0x00ff


	//----- nvinfo : EIATTR_MERCURY_ISA_VERSION
	.align		4
        /*0040*/ 	.byte	0x03, 0x5f
        /*0042*/ 	.short	0x0101


	//----- nvinfo : EIATTR_VRC_CTA_INIT_COUNT
	.align		4
        /*0044*/ 	.byte	0x02, 0x4a
	.zero		1
	.zero		1


	//----- nvinfo : EIATTR_EXIT_INSTR_OFFSETS
	.align		4
        /*0048*/ 	.byte	0x04, 0x1c
        /*004a*/ 	.short	(.L_49 - .L_48)


	//   ....[0]....
.L_48:
        /*004c*/ 	.word	0x00000010


	//----- nvinfo : EIATTR_CBANK_PARAM_SIZE
	.align		4
.L_49:
        /*0050*/ 	.byte	0x03, 0x19
        /*0052*/ 	.short	0x0014


	//----- nvinfo : EIATTR_PARAM_CBANK
	.align		4
        /*0054*/ 	.byte	0x04, 0x0a
        /*0056*/ 	.short	(.L_51 - .L_50)
	.align		4
.L_50:
        /*0058*/ 	.word	index@(.nv.constant0._Z16movingSumAtomicsPiS_i)
        /*005c*/ 	.short	0x0380
        /*005e*/ 	.short	0x0014


	//----- nvinfo : EIATTR_SW_WAR
	.align		4
.L_51:
        /*0060*/ 	.byte	0x04, 0x36
        /*0062*/ 	.short	(.L_53 - .L_52)
.L_52:
        /*0064*/ 	.word	0x00000008
.L_53:


//--------------------- .nv.info._Z25movingSumSharedMemDynamicPiS_i --------------------------
	.section	.nv.info._Z25movingSumSharedMemDynamicPiS_i,"",@"SHT_CUDA_INFO"
	.sectionflags	@""
	.align	4


	//----- nvinfo : EIATTR_CUDA_API_VERSION
	.align		4
        /*0000*/ 	.byte	0x04, 0x37
        /*0002*/ 	.short	(.L_55 - .L_54)
.L_54:
        /*0004*/ 	.word	0x00000082


	//----- nvinfo : EIATTR_KPARAM_INFO
	.align		4
.L_55:
        /*0008*/ 	.byte	0x04, 0x17
        /*000a*/ 	.short	(.L_57 - .L_56)
.L_56:
        /*000c*/ 	.word	0x00000000
        /*0010*/ 	.short	0x0002
        /*0012*/ 	.short	0x0010
        /*0014*/ 	.byte	0x00, 0xf0, 0x11, 0x00


	//----- nvinfo : EIATTR_KPARAM_INFO
	.align		4
.L_57:
        /*0018*/ 	.byte	0x04, 0x17
        /*001a*/ 	.short	(.L_59 - .L_58)
.L_58:
        /*001c*/ 	.word	0x00000000
        /*0020*/ 	.short	0x0001
        /*0022*/ 	.short	0x0008
        /*0024*/ 	.byte	0x00, 0xf5, 0x21, 0x00


	//----- nvinfo : EIATTR_KPARAM_INFO
	.align		4
.L_59:
        /*0028*/ 	.byte	0x04, 0x17
        /*002a*/ 	.short	(.L_61 - .L_60)
.L_60:
        /*002c*/ 	.word	0x00000000
        /*0030*/ 	.short	0x0000
        /*0032*/ 	.short	0x0000
        /*0034*/ 	.byte	0x00, 0xf5, 0x21, 0x00


	//----- nvinfo : EIATTR_SPARSE_MMA_MASK
	.align		4
.L_61:
        /*0038*/ 	.byte	0x03, 0x50
        /*003a*/ 	.short	0x0000


	//----- nvinfo : EIATTR_MAXREG_COUNT
	.align		4
        /*003c*/ 	.byte	0x03, 0x1b
        /*003e*/ 	.short	0x00ff


	//----- nvinfo : EIATTR_MERCURY_ISA_VERSION
	.align		4
        /*0040*/ 	.byte	0x03, 0x5f
        /*0042*/ 	.short	0x0101


	//----- nvinfo : EIATTR_VRC_CTA_INIT_COUNT
	.align		4
        /*0044*/ 	.byte	0x02, 0x4a
	.zero		1
	.zero		1


	//----- nvinfo : EIATTR_EXIT_INSTR_OFFSETS
	.align		4
        /*0048*/ 	.byte	0x04, 0x1c
        /*004a*/ 	.short	(.L_63 - .L_62)


	//   ....[0]....
.L_62:
        /*004c*/ 	.word	0x00000010


	//----- nvinfo : EIATTR_CBANK_PARAM_SIZE
	.align		4
.L_63:
        /*0050*/ 	.byte	0x03, 0x19
        /*0052*/ 	.short	0x0014


	//----- nvinfo : EIATTR_PARAM_CBANK
	.align		4
        /*0054*/ 	.byte	0x04, 0x0a
        /*0056*/ 	.short	(.L_65 - .L_64)
	.align		4
.L_64:
        /*0058*/ 	.word	index@(.nv.constant0._Z25movingSumSharedMemDynamicPiS_i)
        /*005c*/ 	.short	0x0380
        /*005e*/ 	.short	0x0014


	//----- nvinfo : EIATTR_SW_WAR
	.align		4
.L_65:
        /*0060*/ 	.byte	0x04, 0x36
        /*0062*/ 	.short	(.L_67 - .L_66)
.L_66:
        /*0064*/ 	.word	0x00000008
.L_67:


//--------------------- .nv.info._Z24movingSumSharedMemStaticPiS_i --------------------------
	.section	.nv.info._Z24movingSumSharedMemStaticPiS_i,"",@"SHT_CUDA_INFO"
	.sectionflags	@""
	.align	4


	//----- nvinfo : EIATTR_CUDA_API_VERSION
	.align		4
        /*0000*/ 	.byte	0x04, 0x37
        /*0002*/ 	.short	(.L_69 - .L_68)
.L_68:
        /*0004*/ 	.word	0x00000082


	//----- nvinfo : EIATTR_KPARAM_INFO
	.align		4
.L_69:
        /*0008*/ 	.byte	0x04, 0x17
        /*000a*/ 	.short	(.L_71 - .L_70)
.L_70:
        /*000c*/ 	.word	0x00000000
        /*0010*/ 	.short	0x0002
        /*0012*/ 	.short	0x0010
        /*0014*/ 	.byte	0x00, 0xf0, 0x11, 0x00


	//----- nvinfo : EIATTR_KPARAM_INFO
	.align		4
.L_71:
        /*0018*/ 	.byte	0x04, 0x17
        /*001a*/ 	.short	(.L_73 - .L_72)
.L_72:
        /*001c*/ 	.word	0x00000000
        /*0020*/ 	.short	0x0001
        /*0022*/ 	.short	0x0008
        /*0024*/ 	.byte	0x00, 0xf5, 0x21, 0x00


	//----- nvinfo : EIATTR_KPARAM_INFO
	.align		4
.L_73:
        /*0028*/ 	.byte	0x04, 0x17
        /*002a*/ 	.short	(.L_75 - .L_74)
.L_74:
        /*002c*/ 	.word	0x00000000
        /*0030*/ 	.short	0x0000
        /*0032*/ 	.short	0x0000
        /*0034*/ 	.byte	0x00, 0xf5, 0x21, 0x00


	//----- nvinfo : EIATTR_SPARSE_MMA_MASK
	.align		4
.L_75:
        /*0038*/ 	.byte	0x03, 0x50
        /*003a*/ 	.short	0x0000


	//----- nvinfo : EIATTR_MAXREG_COUNT
	.align		4
        /*003c*/ 	.byte	0x03, 0x1b
        /*003e*/ 	.short	0x00ff


	//----- nvinfo : EIATTR_NUM_BARRIERS
	.align		4
        /*0040*/ 	.byte	0x02, 0x4c
        /*0042*/ 	.byte	0x01
	.zero		1


	//----- nvinfo : EIATTR_MERCURY_ISA_VERSION
	.align		4
        /*0044*/ 	.byte	0x03, 0x5f
        /*0046*/ 	.short	0x0101


	//----- nvinfo : EIATTR_VRC_CTA_INIT_COUNT
	.align		4
        /*0048*/ 	.byte	0x02, 0x4a
	.zero		1
	.zero		1


	//----- nvinfo : EIATTR_EXIT_INSTR_OFFSETS
	.align		4
        /*004c*/ 	.byte	0x04, 0x1c
        /*004e*/ 	.short	(.L_77 - .L_76)


	//   ....[0]....
.L_76:
        /*0050*/ 	.word	0x000002b0


	//   ....[1]....
        /*0054*/ 	.word	0x000004e0


	//----- nvinfo : EIATTR_CRS_STACK_SIZE
	.align		4
.L_77:
        /*0058*/ 	.byte	0x04, 0x1e
        /*005a*/ 	.short	(.L_79 - .L_78)
.L_78:
        /*005c*/ 	.word	0x00000000


	//----- nvinfo : EIATTR_CBANK_PARAM_SIZE
	.align		4
.L_79:
        /*0060*/ 	.byte	0x03, 0x19
        /*0062*/ 	.short	0x0014


	//----- nvinfo : EIATTR_PARAM_CBANK
	.align		4
        /*0064*/ 	.byte	0x04, 0x0a
        /*0066*/ 	.short	(.L_81 - .L_80)
	.align		4
.L_80:
        /*0068*/ 	.word	index@(.nv.constant0._Z24movingSumSharedMemStaticPiS_i)
        /*006c*/ 	.short	0x0380
        /*006e*/ 	.short	0x0014


	//----- nvinfo : EIATTR_SW_WAR
	.align		4
.L_81:
        /*0070*/ 	.byte	0x04, 0x36
        /*0072*/ 	.short	(.L_83 - .L_82)
.L_82:
        /*0074*/ 	.word	0x00000008
.L_83:


//--------------------- .nv.callgraph             --------------------------
	.section	.nv.callgraph,"",@"SHT_CUDA_CALLGRAPH"
	.align	4
	.sectionentsize	8
	.align		4
        /*0000*/ 	.word	0x00000000
	.align		4
        /*0004*/ 	.word	0xffffffff
	.align		4
        /*0008*/ 	.word	0x00000000
	.align		4
        /*000c*/ 	.word	0xfffffffe
	.align		4
        /*0010*/ 	.word	0x00000000
	.align		4
        /*0014*/ 	.word	0xfffffffd
	.align		4
        /*0018*/ 	.word	0x00000000
	.align		4
        /*001c*/ 	.word	0xfffffffc


//--------------------- .text._Z15movingSumGlobalPiS_i --------------------------
	.section	.text._Z15movingSumGlobalPiS_i,"ax",@progbits
	.align	128
        .global         _Z15movingSumGlobalPiS_i
        .type           _Z15movingSumGlobalPiS_i,@function
        .size           _Z15movingSumGlobalPiS_i,(.L_x_35 - _Z15movingSumGlobalPiS_i)
        .other          _Z15movingSumGlobalPiS_i,@"STO_CUDA_ENTRY STV_DEFAULT"
_Z15movingSumGlobalPiS_i:
.text._Z15movingSumGlobalPiS_i:
[----:B------:R-:W-:Y:S01]  /*0000*/  LDC R1, c[0x0][0x37c] ;  /* 0x0000df00ff017b82 */ /* 0x000fe20000000800 */
[----:B------:R-:W0:Y:S07]  /*0010*/  S2R R0, SR_TID.X ;  /* 0x0000000000007919 */ /* 0x000e2e0000002100 */
[----:B------:R-:W1:Y:S01]  /*0020*/  S2UR UR4, SR_CTAID.X ;  /* 0x00000000000479c3 */ /* 0x000e620000002500 */
[----:B------:R-:W1:Y:S01]  /*0030*/  LDCU UR5, c[0x0][0x360] ;  /* 0x00006c00ff0577ac */ /* 0x000e620008000800 */
[----:B------:R-:W-:Y:S01]  /*0040*/  BSSY.RECONVERGENT B0, `(.L_x_0) ;  /* 0x0000041000007945 */ /* 0x000fe20003800200 */
[----:B------:R-:W-:Y:S01]  /*0050*/  IMAD.MOV.U32 R4, RZ, RZ, RZ ;  /* 0x000000ffff047224 */ /* 0x000fe200078e00ff */
[----:B------:R-:W2:Y:S01]  /*0060*/  LDCU UR8, c[0x0][0x390] ;  /* 0x00007200ff0877ac */ /* 0x000ea20008000800 */
[----:B------:R-:W3:Y:S01]  /*0070*/  LDCU.64 UR6, c[0x0][0x358] ;  /* 0x00006b00ff0677ac */ /* 0x000ee20008000a00 */
[----:B-1----:R-:W-:-:S02]  /*0080*/  UIMAD UR4, UR4, UR5, URZ ;  /* 0x00000005040472a4 */ /* 0x002fc4000f8e02ff */
[----:B--2---:R-:W-:-:S04]  /*0090*/  UIADD3 UR5, UPT, UPT, UR8, -0xa, URZ ;  /* 0xfffffff608057890 */ /* 0x004fc8000fffe0ff */
[----:B0-----:R-:W-:-:S04]  /*00a0*/  VIADD R6, R0, UR4 ;  /* 0x0000000400067c36 */ /* 0x001fc80008000000 */
[C---:B------:R-:W-:Y:S01]  /*00b0*/  VIADD R22, R6.reuse, 0xa ;  /* 0x0000000a06167836 */ /* 0x040fe20000000000 */
[----:B------:R-:W-:-:S04]  /*00c0*/  ISETP.GE.AND P0, PT, R6, UR5, PT ;  /* 0x0000000506007c0c */ /* 0x000fc8000bf06270 */
[----:B------:R-:W-:Y:S02]  /*00d0*/  ISETP.LT.OR P0, PT, R6, 0xa, P0 ;  /* 0x0000000a0600780c */ /* 0x000fe40000701670 */
[----:B------:R-:W-:-:S11]  /*00e0*/  ISETP.GT.U32.AND P1, PT, R22, 0x13, PT ;  /* 0x000000131600780c */ /* 0x000fd60003f24070 */
[----:B---3--:R-:W-:Y:S05]  /*00f0*/  @P0 BRA `(.L_x_1) ;  /* 0x0000000000d40947 */ /* 0x008fea0003800000 */
[----:B------:R-:W0:Y:S01]  /*0100*/  LDC.64 R8, c[0x0][0x380] ;  /* 0x0000e000ff087b82 */ /* 0x000e220000000a00 */
[C---:B------:R-:W-:Y:S02]  /*0110*/  VIADD R3, R6.reuse, 0xfffffff6 ;  /* 0xfffffff606037836 */ /* 0x040fe40000000000 */
[C---:B------:R-:W-:Y:S02]  /*0120*/  VIADD R5, R6.reuse, 0xfffffff7 ;  /* 0xfffffff706057836 */ /* 0x040fe40000000000 */
[C---:B------:R-:W-:Y:S02]  /*0130*/  VIADD R17, R6.reuse, 0xfffffff8 ;  /* 0xfffffff806117836 */ /* 0x040fe40000000000 */
[C---:B------:R-:W-:Y:S02]  /*0140*/  VIADD R25, R6.reuse, 0xfffffff9 ;  /* 0xfffffff906197836 */ /* 0x040fe40000000000 */
[C---:B------:R-:W-:Y:S02]  /*0150*/  VIADD R27, R6.reuse, 0xfffffffa ;  /* 0xfffffffa061b7836 */ /* 0x040fe40000000000 */
[----:B------:R-:W-:-:S02]  /*0160*/  VIADD R21, R6, 0xfffffffb ;  /* 0xfffffffb06157836 */ /* 0x000fc40000000000 */
[C---:B------:R-:W-:Y:S02]  /*0170*/  VIADD R19, R6.reuse, 0xfffffffc ;  /* 0xfffffffc06137836 */ /* 0x040fe40000000000 */
[----:B------:R-:W-:Y:S02]  /*0180*/  VIADD R11, R6, 0xfffffffd ;  /* 0xfffffffd060b7836 */ /* 0x000fe40000000000 */
[----:B0-----:R-:W-:-:S04]  /*0190*/  IMAD.WIDE.U32 R2, R3, 0x4, R8 ;  /* 0x0000000403027825 */ /* 0x001fc800078e0008 */
[--C-:B------:R-:W-:Y:S01]  /*01a0*/  IMAD.WIDE.U32 R4, R5, 0x4, R8.reuse ;  /* 0x0000000405047825 */ /* 0x100fe200078e0008 */
[----:B------:R0:W2:Y:S03]  /*01b0*/  LDG.E R7, desc[UR6][R2.64] ;  /* 0x0000000602077981 */ /* 0x0000a6000c1e1900 */
[--C-:B------:R-:W-:Y:S01]  /*01c0*/  IMAD.WIDE.U32 R16, R17, 0x4, R8.reuse ;  /* 0x0000000411107825 */ /* 0x100fe200078e0008 */
[----:B------:R1:W2:Y:S03]  /*01d0*/  LDG.E R12, desc[UR6][R4.64] ;  /* 0x00000006040c7981 */ /* 0x0002a6000c1e1900 */
[--C-:B------:R-:W-:Y:S01]  /*01e0*/  IMAD.WIDE.U32 R24, R25, 0x4, R8.reuse ;  /* 0x0000000419187825 */ /* 0x100fe200078e0008 */
[----:B------:R-:W2:Y:S03]  /*01f0*/  LDG.E R13, desc[UR6][R16.64] ;  /* 0x00000006100d7981 */ /* 0x000ea6000c1e1900 */
[--C-:B------:R-:W-:Y:S01]  /*0200*/  IMAD.WIDE.U32 R26, R27, 0x4, R8.reuse ;  /* 0x000000041b1a7825 */ /* 0x100fe200078e0008 */
[----:B------:R-:W3:Y:S03]  /*0210*/  LDG.E R15, desc[UR6][R24.64] ;  /* 0x00000006180f7981 */ /* 0x000ee6000c1e1900 */
[----:B0-----:R-:W-:Y:S01]  /*0220*/  VIADD R3, R6, 0xfffffffe ;  /* 0xfffffffe06037836 */ /* 0x001fe20000000000 */
[----:B------:R-:W3:Y:S01]  /*0230*/  LDG.E R14, desc[UR6][R26.64] ;  /* 0x000000061a0e7981 */ /* 0x000ee2000c1e1900 */
[----:B------:R-:W-:-:S04]  /*0240*/  IMAD.WIDE.U32 R20, R21, 0x4, R8 ;  /* 0x0000000415147825 */ /* 0x000fc800078e0008 */
[--C-:B------:R-:W-:Y:S01]  /*0250*/  IMAD.WIDE.U32 R18, R19, 0x4, R8.reuse ;  /* 0x0000000413127825 */ /* 0x100fe200078e0008 */
[----:B------:R-:W4:Y:S03]  /*0260*/  LDG.E R16, desc[UR6][R20.64] ;  /* 0x0000000614107981 */ /* 0x000f26000c1e1900 */
[--C-:B------:R-:W-:Y:S01]  /*0270*/  IMAD.WIDE.U32 R10, R11, 0x4, R8.reuse ;  /* 0x000000040b0a7825 */ /* 0x100fe200078e0008 */
[----:B------:R-:W4:Y:S03]  /*0280*/  LDG.E R17, desc[UR6][R18.64] ;  /* 0x0000000612117981 */ /* 0x000f26000c1e1900 */
[----:B-1----:R-:W-:Y:S02]  /*0290*/  VIADD R5, R6, 0xffffffff ;  /* 0xffffffff06057836 */ /* 0x002fe40000000000 */
[--C-:B------:R-:W-:Y:S01]  /*02a0*/  IMAD.WIDE.U32 R2, R3, 0x4, R8.reuse ;  /* 0x0000000403027825 */ /* 0x100fe200078e0008 */
[----:B------:R-:W5:Y:S03]  /*02b0*/  LDG.E R10, desc[UR6][R10.64] ;  /* 0x000000060a0a7981 */ /* 0x000f66000c1e1900 */
[----:B------:R-:W-:-:S02]  /*02c0*/  IMAD.WIDE.U32 R4, R5, 0x4, R8 ;  /* 0x0000000405047825 */ /* 0x000fc400078e0008 */
[----:B------:R-:W5:Y:S02]  /*02d0*/  LDG.E R3, desc[UR6][R2.64] ;  /* 0x0000000602037981 */ /* 0x000f64000c1e1900 */
[----:B------:R-:W-:Y:S02]  /*02e0*/  IMAD.WIDE.U32 R8, R6, 0x4, R8 ;  /* 0x0000000406087825 */ /* 0x000fe400078e0008 */
[----:B------:R-:W5:Y:S04]  /*02f0*/  LDG.E R4, desc[UR6][R4.64] ;  /* 0x0000000604047981 */ /* 0x000f68000c1e1900 */
        /* <DEDUP_REMOVED lines=10> */
[----:B------:R-:W5:Y:S01]  /*03a0*/  LDG.E R5, desc[UR6][R8.64+0x28] ;  /* 0x0000280608057981 */ /* 0x000f62000c1e1900 */
[----:B--2---:R-:W-:-:S04]  /*03b0*/  IADD3 R7, PT, PT, R13, R12, R7 ;  /* 0x0000000c0d077210 */ /* 0x004fc80007ffe007 */
[----:B---3--:R-:W-:-:S04]  /*03c0*/  IADD3 R7, PT, PT, R14, R15, R7 ;  /* 0x0000000f0e077210 */ /* 0x008fc80007ffe007 */
[----:B----4-:R-:W-:-:S04]  /*03d0*/  IADD3 R7, PT, PT, R17, R16, R7 ;  /* 0x0000001011077210 */ /* 0x010fc80007ffe007 */
[----:B-----5:R-:W-:-:S04]  /*03e0*/  IADD3 R3, PT, PT, R3, R10, R7 ;  /* 0x0000000a03037210 */ /* 0x020fc80007ffe007 */
[----:B------:R-:W-:-:S04]  /*03f0*/  IADD3 R3, PT, PT, R25, R4, R3 ;  /* 0x0000000419037210 */ /* 0x000fc80007ffe003 */
[----:B------:R-:W-:-:S04]  /*0400*/  IADD3 R3, PT, PT, R23, R26, R3 ;  /* 0x0000001a17037210 */ /* 0x000fc80007ffe003 */
[----:B------:R-:W-:-:S04]  /*0410*/  IADD3 R3, PT, PT, R21, R24, R3 ;  /* 0x0000001815037210 */ /* 0x000fc80007ffe003 */
[----:B------:R-:W-:-:S04]  /*0420*/  IADD3 R3, PT, PT, R19, R20, R3 ;  /* 0x0000001413037210 */ /* 0x000fc80007ffe003 */
[----:B------:R-:W-:-:S04]  /*0430*/  IADD3 R3, PT, PT, R11, R18, R3 ;  /* 0x000000120b037210 */ /* 0x000fc80007ffe003 */
[----:B------:R-:W-:-:S07]  /*0440*/  IADD3 R4, PT, PT, R5, R2, R3 ;  /* 0x0000000205047210 */ /* 0x000fce0007ffe003 */
.L_x_1:
[----:B------:R-:W-:Y:S05]  /*0450*/  BSYNC.RECONVERGENT B0 ;  /* 0x0000000000007941 */ /* 0x000fea0003800200 */
.L_x_0:
[----:B------:R-:W-:Y:S04]  /*0460*/  BSSY.RECONVERGENT B0, `(.L_x_2) ;  /* 0x000005f000007945 */ /* 0x000fe80003800200 */
[----:B------:R-:W-:Y:S05]  /*0470*/  @P1 BRA `(.L_x_3) ;  /* 0x0000000400741947 */ /* 0x000fea0003800000 */
[----:B------:R-:W-:Y:S01]  /*0480*/  ISETP.GE.U32.AND P1, PT, R22, 0xf, PT ;  /* 0x0000000f1600780c */ /* 0x000fe20003f26070 */
[----:B------:R-:W-:Y:S01]  /*0490*/  VIADD R7, R6, 0xb ;  /* 0x0000000b06077836 */ /* 0x000fe20000000000 */
[----:B------:R-:W-:Y:S01]  /*04a0*/  BSSY.RECONVERGENT B1, `(.L_x_4) ;  /* 0x0000027000017945 */ /* 0x000fe20003800200 */
[----:B------:R-:W-:-:S03]  /*04b0*/  IMAD.MOV R5, RZ, RZ, -R6 ;  /* 0x000000ffff057224 */ /* 0x000fc600078e0a06 */
[----:B------:R-:W-:-:S04]  /*04c0*/  LOP3.LUT R24, R7, 0xf, RZ, 0xc0, !PT ;  /* 0x0000000f07187812 */ /* 0x000fc800078ec0ff */
[----:B------:R-:W-:-:S03]  /*04d0*/  ISETP.NE.AND P0, PT, R24, RZ, PT ;  /* 0x000000ff1800720c */ /* 0x000fc60003f05270 */
[----:B------:R-:W-:Y:S10]  /*04e0*/  @!P1 BRA `(.L_x_5) ;  /* 0x0000000000889947 */ /* 0x000ff40003800000 */
[----:B------:R-:W-:Y:S01]  /*04f0*/  LOP3.LUT R9, R7, 0xfffffff0, RZ, 0xc0, !PT ;  /* 0xfffffff007097812 */ /* 0x000fe200078ec0ff */
[----:B------:R-:W-:-:S04]  /*0500*/  IMAD.MOV.U32 R8, RZ, RZ, RZ ;  /* 0x000000ffff087224 */ /* 0x000fc800078e00ff */
[----:B------:R-:W-:-:S07]  /*0510*/  IMAD.MOV R9, RZ, RZ, -R9 ;  /* 0x000000ffff097224 */ /* 0x000fce00078e0a09 */
.L_x_6:
[----:B------:R-:W0:Y:S02]  /*0520*/  LDC.64 R2, c[0x0][0x380] ;  /* 0x0000e000ff027b82 */ /* 0x000e240000000a00 */
[----:B0-----:R-:W-:-:S05]  /*0530*/  IMAD.WIDE R2, R8, 0x4, R2 ;  /* 0x0000000408027825 */ /* 0x001fca00078e0202 */
[----:B------:R-:W2:Y:S04]  /*0540*/  LDG.E R19, desc[UR6][R2.64] ;  /* 0x0000000602137981 */ /* 0x000ea8000c1e1900 */
[----:B------:R-:W2:Y:S04]  /*0550*/  LDG.E R18, desc[UR6][R2.64+0x4] ;  /* 0x0000040602127981 */ /* 0x000ea8000c1e1900 */
[----:B------:R-:W3:Y:S04]  /*0560*/  LDG.E R21, desc[UR6][R2.64+0x8] ;  /* 0x0000080602157981 */ /* 0x000ee8000c1e1900 */
[----:B------:R-:W3:Y:S04]  /*0570*/  LDG.E R20, desc[UR6][R2.64+0xc] ;  /* 0x00000c0602147981 */ /* 0x000ee8000c1e1900 */
[----:B------:R-:W4:Y:S04]  /*0580*/  LDG.E R23, desc[UR6][R2.64+0x10] ;  /* 0x0000100602177981 */ /* 0x000f28000c1e1900 */
[----:B------:R-:W4:Y:S04]  /*0590*/  LDG.E R22, desc[UR6][R2.64+0x14] ;  /* 0x0000140602167981 */ /* 0x000f28000c1e1900 */
        /* <DEDUP_REMOVED lines=10> */
[----:B------:R-:W-:-:S02]  /*0640*/  VIADD R9, R9, 0x10 ;  /* 0x0000001009097836 */ /* 0x000fc40000000000 */
[----:B------:R-:W-:Y:S02]  /*0650*/  VIADD R5, R5, 0x10 ;  /* 0x0000001005057836 */ /* 0x000fe40000000000 */
[----:B------:R-:W-:Y:S01]  /*0660*/  VIADD R8, R8, 0x10 ;  /* 0x0000001008087836 */ /* 0x000fe20000000000 */
[----:B------:R-:W-:Y:S02]  /*0670*/  ISETP.NE.AND P1, PT, R9, RZ, PT ;  /* 0x000000ff0900720c */ /* 0x000fe40003f25270 */
[----:B--2---:R-:W-:-:S04]  /*0680*/  IADD3 R18, PT, PT, R18, R19, R4 ;  /* 0x0000001312127210 */ /* 0x004fc80007ffe004 */
[----:B---3--:R-:W-:-:S04]  /*0690*/  IADD3 R18, PT, PT, R20, R21, R18 ;  /* 0x0000001514127210 */ /* 0x008fc80007ffe012 */
[----:B----4-:R-:W-:-:S04]  /*06a0*/  IADD3 R18, PT, PT, R22, R23, R18 ;  /* 0x0000001716127210 */ /* 0x010fc80007ffe012 */
[----:B-----5:R-:W-:-:S04]  /*06b0*/  IADD3 R18, PT, PT, R26, R25, R18 ;  /* 0x000000191a127210 */ /* 0x020fc80007ffe012 */
[----:B------:R-:W-:-:S04]  /*06c0*/  IADD3 R15, PT, PT, R15, R16, R18 ;  /* 0x000000100f0f7210 */ /* 0x000fc80007ffe012 */
[----:B------:R-:W-:-:S04]  /*06d0*/  IADD3 R13, PT, PT, R13, R14, R15 ;  /* 0x0000000e0d0d7210 */ /* 0x000fc80007ffe00f */
[----:B------:R-:W-:-:S04]  /*06e0*/  IADD3 R11, PT, PT, R11, R12, R13 ;  /* 0x0000000c0b0b7210 */ /* 0x000fc80007ffe00d */
[----:B------:R-:W-:Y:S01]  /*06f0*/  IADD3 R4, PT, PT, R17, R10, R11 ;  /* 0x0000000a11047210 */ /* 0x000fe20007ffe00b */
[----:B------:R-:W-:Y:S06]  /*0700*/  @P1 BRA `(.L_x_6) ;  /* 0xfffffffc00841947 */ /* 0x000fec000383ffff */
.L_x_5:
[----:B------:R-:W-:Y:S05]  /*0710*/  BSYNC.RECONVERGENT B1 ;  /* 0x0000000000017941 */ /* 0x000fea0003800200 */
.L_x_4:
[----:B------:R-:W-:Y:S05]  /*0720*/  @!P0 BRA `(.L_x_3) ;  /* 0x0000000000c88947 */ /* 0x000fea0003800000 */
[----:B------:R-:W-:Y:S01]  /*0730*/  ISETP.GE.U32.AND P0, PT, R24, 0x8, PT ;  /* 0x000000081800780c */ /* 0x000fe20003f06070 */
[----:B------:R-:W-:Y:S01]  /*0740*/  BSSY.RECONVERGENT B1, `(.L_x_7) ;  /* 0x0000014000017945 */ /* 0x000fe20003800200 */
[----:B------:R-:W-:-:S04]  /*0750*/  LOP3.LUT R16, R7, 0x7, RZ, 0xc0, !PT ;  /* 0x0000000707107812 */ /* 0x000fc800078ec0ff */
[----:B------:R-:W-:-:S07]  /*0760*/  ISETP.NE.AND P1, PT, R16, RZ, PT ;  /* 0x000000ff1000720c */ /* 0x000fce0003f25270 */
[----:B------:R-:W-:Y:S06]  /*0770*/  @!P0 BRA `(.L_x_8) ;  /* 0x0000000000408947 */ /* 0x000fec0003800000 */
[----:B------:R-:W0:Y:S01]  /*0780*/  LDC.64 R2, c[0x0][0x380] ;  /* 0x0000e000ff027b82 */ /* 0x000e220000000a00 */
[----:B------:R-:W-:-:S04]  /*0790*/  IMAD.IADD R9, R6, 0x1, R5 ;  /* 0x0000000106097824 */ /* 0x000fc800078e0205 */
        /* <DEDUP_REMOVED lines=8> */
[----:B------:R-:W5:Y:S01]  /*0820*/  LDG.E R14, desc[UR6][R2.64+0x1c] ;  /* 0x00001c06020e7981 */ /* 0x000f62000c1e1900 */
[----:B------:R-:W-:Y:S01]  /*0830*/  VIADD R5, R5, 0x8 ;  /* 0x0000000805057836 */ /* 0x000fe20000000000 */
[----:B--2---:R-:W-:-:S04]  /*0840*/  IADD3 R8, PT, PT, R8, R9, R4 ;  /* 0x0000000908087210 */ /* 0x004fc80007ffe004 */
[----:B---3--:R-:W-:-:S04]  /*0850*/  IADD3 R8, PT, PT, R10, R11, R8 ;  /* 0x0000000b0a087210 */ /* 0x008fc80007ffe008 */
[----:B----4-:R-:W-:-:S04]  /*0860*/  IADD3 R8, PT, PT, R12, R13, R8 ;  /* 0x0000000d0c087210 */ /* 0x010fc80007ffe008 */
[----:B-----5:R-:W-:-:S07]  /*0870*/  IADD3 R4, PT, PT, R14, R15, R8 ;  /* 0x0000000f0e047210 */ /* 0x020fce0007ffe008 */
.L_x_8:
[----:B------:R-:W-:Y:S05]  /*0880*/  BSYNC.RECONVERGENT B1 ;  /* 0x0000000000017941 */ /* 0x000fea0003800200 */
.L_x_7:
        /* <DEDUP_REMOVED lines=12> */
[----:B------:R-:W3:Y:S01]  /*0950*/  LDG.E R10, desc[UR6][R2.64+0xc] ;  /* 0x00000c06020a7981 */ /* 0x000ee2000c1e1900 */
[----:B------:R-:W-:Y:S01]  /*0960*/  VIADD R5, R5, 0x4 ;  /* 0x0000000405057836 */ /* 0x000fe20000000000 */
[----:B--2---:R-:W-:-:S04]  /*0970*/  IADD3 R4, PT, PT, R8, R9, R4 ;  /* 0x0000000908047210 */ /* 0x004fc80007ffe004 */
[----:B---3--:R-:W-:-:S07]  /*0980*/  IADD3 R4, PT, PT, R10, R11, R4 ;  /* 0x0000000b0a047210 */ /* 0x008fce0007ffe004 */
.L_x_10:
[----:B------:R-:W-:Y:S05]  /*0990*/  BSYNC.RECONVERGENT B1 ;  /* 0x0000000000017941 */ /* 0x000fea0003800200 */
.L_x_9:
[----:B------:R-:W-:Y:S05]  /*09a0*/  @!P1 BRA `(.L_x_3) ;  /* 0x0000000000289947 */ /* 0x000fea0003800000 */
[----:B------:R-:W0:Y:S01]  /*09b0*/  LDC.64 R8, c[0x0][0x380] ;  /* 0x0000e000ff087b82 */ /* 0x000e220000000a00 */
[----:B------:R-:W-:Y:S01]  /*09c0*/  IADD3 R5, PT, PT, R0, UR4, R5 ;  /* 0x0000000400057c10 */ /* 0x000fe2000fffe005 */
[----:B------:R-:W-:-:S07]  /*09d0*/  IMAD.MOV R7, RZ, RZ, -R7 ;  /* 0x000000ffff077224 */ /* 0x000fce00078e0a07 */
.L_x_11:
[----:B0-----:R-:W-:-:S06]  /*09e0*/  IMAD.WIDE R2, R5, 0x4, R8 ;  /* 0x0000000405027825 */ /* 0x001fcc00078e0208 */
[----:B------:R-:W2:Y:S01]  /*09f0*/  LDG.E R3, desc[UR6][R2.64] ;  /* 0x0000000602037981 */ /* 0x000ea2000c1e1900 */
[----:B------:R-:W-:Y:S02]  /*0a00*/  VIADD R7, R7, 0x1 ;  /* 0x0000000107077836 */ /* 0x000fe40000000000 */
[----:B------:R-:W-:-:S03]  /*0a10*/  VIADD R5, R5, 0x1 ;  /* 0x0000000105057836 */ /* 0x000fc60000000000 */
[----:B------:R-:W-:Y:S01]  /*0a20*/  ISETP.NE.AND P0, PT, R7, RZ, PT ;  /* 0x000000ff0700720c */ /* 0x000fe20003f05270 */
[----:B--2---:R-:W-:-:S12]  /*0a30*/  IMAD.IADD R4, R3, 0x1, R4 ;  /* 0x0000000103047824 */ /* 0x004fd800078e0204 */
[----:B------:R-:W-:Y:S05]  /*0a40*/  @P0 BRA `(.L_x_11) ;  /* 0xfffffffc00e40947 */ /* 0x000fea000383ffff */
.L_x_3:
[----:B------:R-:W-:Y:S05]  /*0a50*/  BSYNC.RECONVERGENT B0 ;  /* 0x0000000000007941 */ /* 0x000fea0003800200 */
.L_x_2:
[----:B------:R-:W-:Y:S01]  /*0a60*/  IADD3 R5, PT, PT, -R6, UR8, RZ ;  /* 0x0000000806057c10 */ /* 0x000fe2000fffe1ff */
[----:B------:R-:W-:Y:S03]  /*0a70*/  BSSY.RECONVERGENT B0, `(.L_x_12) ;  /* 0x0000069000007945 */ /* 0x000fe60003800200 */
[----:B------:R-:W-:-:S04]  /*0a80*/  ISETP.GE.AND P0, PT, R5, -0x9, PT ;  /* 0xfffffff70500780c */ /* 0x000fc80003f06270 */
[----:B------:R-:W-:-:S04]  /*0a90*/  ISETP.LT.OR P0, PT, R6, UR5, !P0 ;  /* 0x0000000506007c0c */ /* 0x000fc8000c701670 */
[----:B------:R-:W-:-:S13]  /*0aa0*/  ISETP.GE.OR P0, PT, R6, UR8, P0 ;  /* 0x0000000806007c0c */ /* 0x000fda0008706670 */
[----:B------:R-:W-:Y:S05]  /*0ab0*/  @P0 BRA `(.L_x_13) ;  /* 0x0000000400900947 */ /* 0x000fea0003800000 */
[C---:B------:R-:W-:Y:S01]  /*0ac0*/  VIADD R2, R5.reuse, 0x9 ;  /* 0x0000000905027836 */ /* 0x040fe20000000000 */
[----:B------:R-:W-:Y:S01]  /*0ad0*/  BSSY.RECONVERGENT B1, `(.L_x_14) ;  /* 0x000002e000017945 */ /* 0x000fe20003800200 */
[----:B------:R-:W-:Y:S02]  /*0ae0*/  VIADD R5, R5, 0xa ;  /* 0x0000000a05057836 */ /* 0x000fe40000000000 */
[----:B------:R-:W-:Y:S01]  /*0af0*/  IMAD.MOV.U32 R3, RZ, RZ, -0xa ;  /* 0xfffffff6ff037424 */ /* 0x000fe200078e00ff */
[----:B------:R-:W-:Y:S02]  /*0b00*/  ISETP.GE.U32.AND P0, PT, R2, 0xf, PT ;  /* 0x0000000f0200780c */ /* 0x000fe40003f06070 */
[----:B------:R-:W-:-:S11]  /*0b10*/  LOP3.LUT R24, R5, 0xf, RZ, 0xc0, !PT ;  /* 0x0000000f05187812 */ /* 0x000fd600078ec0ff */
[----:B------:R-:W-:Y:S05]  /*0b20*/  @!P0 BRA `(.L_x_15) ;  /* 0x0000000000a08947 */ /* 0x000fea0003800000 */
[----:B------:R-:W0:Y:S01]  /*0b30*/  LDC.64 R2, c[0x0][0x380] ;  /* 0x0000e000ff027b82 */ /* 0x000e220000000a00 */
[----:B------:R-:W-:Y:S01]  /*0b40*/  LOP3.LUT R11, R5, 0xfffffff0, RZ, 0xc0, !PT ;  /* 0xfffffff0050b7812 */ /* 0x000fe200078ec0ff */
[----:B------:R-:W-:Y:S01]  /*0b50*/  BSSY.RECONVERGENT B2, `(.L_x_16) ;  /* 0x0000024000027945 */ /* 0x000fe20003800200 */
[----:B------:R-:W-:Y:S02]  /*0b60*/  VIADD R7, R6, 0xfffffff6 ;  /* 0xfffffff606077836 */ /* 0x000fe40000000000 */
[----:B------:R-:W-:Y:S02]  /*0b70*/  IMAD.MOV.U32 R10, RZ, RZ, RZ ;  /* 0x000000ffff0a7224 */ /* 0x000fe400078e00ff */
[----:B------:R-:W-:Y:S01]  /*0b80*/  IMAD.MOV R11, RZ, RZ, -R11 ;  /* 0x000000ffff0b7224 */ /* 0x000fe200078e0a0b */
[----:B0-----:R-:W-:-:S05]  /*0b90*/  IADD3 R2, P0, PT, R2, 0x20, RZ ;  /* 0x0000002002027810 */ /* 0x001fca0007f1e0ff */
[----:B------:R-:W-:-:S08]  /*0ba0*/  IMAD.X R3, RZ, RZ, R3, P0 ;  /* 0x000000ffff037224 */ /* 0x000fd000000e0603 */
.L_x_17:
[----:B------:R-:W-:-:S05]  /*0bb0*/  IMAD.WIDE R8, R7, 0x4, R2 ;  /* 0x0000000407087825 */ /* 0x000fca00078e0202 */
        /* <DEDUP_REMOVED lines=12> */
[----:B------:R-:W5:Y:S01]  /*0c80*/  LDG.E R23, desc[UR6][R8.64+0x1c] ;  /* 0x00001c0608177981 */ /* 0x000f62000c1e1900 */
[----:B--2---:R-:W-:-:S03]  /*0c90*/  IADD3 R22, PT, PT, R20, R21, R4 ;  /* 0x0000001514167210 */ /* 0x004fc60007ffe004 */
[----:B------:R-:W2:Y:S04]  /*0ca0*/  LDG.E R21, desc[UR6][R8.64+0x10] ;  /* 0x0000100608157981 */ /* 0x000ea8000c1e1900 */
[----:B------:R-:W2:Y:S04]  /*0cb0*/  LDG.E R20, desc[UR6][R8.64+0x14] ;  /* 0x0000140608147981 */ /* 0x000ea8000c1e1900 */
[----:B------:R-:W2:Y:S01]  /*0cc0*/  LDG.E R4, desc[UR6][R8.64+0x18] ;  /* 0x0000180608047981 */ /* 0x000ea2000c1e1900 */
[----:B---3--:R-:W-:Y:S01]  /*0cd0*/  IADD3 R22, PT, PT, R26, R25, R22 ;  /* 0x000000191a167210 */ /* 0x008fe20007ffe016 */
[----:B------:R-:W-:-:S03]  /*0ce0*/  VIADD R11, R11, 0x10 ;  /* 0x000000100b0b7836 */ /* 0x000fc60000000000 */
[----:B----4-:R-:W-:Y:S02]  /*0cf0*/  IADD3 R18, PT, PT, R18, R19, R22 ;  /* 0x0000001312127210 */ /* 0x010fe40007ffe016 */
[----:B------:R-:W-:Y:S02]  /*0d00*/  ISETP.NE.AND P0, PT, R11, RZ, PT ;  /* 0x000000ff0b00720c */ /* 0x000fe40003f05270 */
[----:B-----5:R-:W-:-:S04]  /*0d10*/  IADD3 R16, PT, PT, R16, R17, R18 ;  /* 0x0000001110107210 */ /* 0x020fc80007ffe012 */
[----:B------:R-:W-:-:S04]  /*0d20*/  IADD3 R14, PT, PT, R14, R15, R16 ;  /* 0x0000000f0e0e7210 */ /* 0x000fc80007ffe010 */
[----:B------:R-:W-:Y:S01]  /*0d30*/  IADD3 R12, PT, PT, R12, R13, R14 ;  /* 0x0000000d0c0c7210 */ /* 0x000fe20007ffe00e */
[----:B------:R-:W-:Y:S02]  /*0d40*/  VIADD R10, R10, 0x10 ;  /* 0x000000100a0a7836 */ /* 0x000fe40000000000 */
[----:B------:R-:W-:Y:S01]  /*0d50*/  VIADD R7, R7, 0x10 ;  /* 0x0000001007077836 */ /* 0x000fe20000000000 */
[----:B--2---:R-:W-:-:S04]  /*0d60*/  IADD3 R12, PT, PT, R20, R21, R12 ;  /* 0x00000015140c7210 */ /* 0x004fc80007ffe00c */
[----:B------:R-:W-:Y:S01]  /*0d70*/  IADD3 R4, PT, PT, R23, R4, R12 ;  /* 0x0000000417047210 */ /* 0x000fe20007ffe00c */
[----:B------:R-:W-:Y:S06]  /*0d80*/  @P0 BRA `(.L_x_17) ;  /* 0xfffffffc00880947 */ /* 0x000fec000383ffff */
[----:B------:R-:W-:Y:S05]  /*0d90*/  BSYNC.RECONVERGENT B2 ;  /* 0x0000000000027941 */ /* 0x000fea0003800200 */
.L_x_16:
[----:B------:R-:W-:-:S07]  /*0da0*/  VIADD R3, R10, 0xfffffff6 ;  /* 0xfffffff60a037836 */ /* 0x000fce0000000000 */
.L_x_15:
[----:B------:R-:W-:Y:S05]  /*0db0*/  BSYNC.RECONVERGENT B1 ;  /* 0x0000000000017941 */ /* 0x000fea0003800200 */
.L_x_14:
[----:B------:R-:W-:-:S13]  /*0dc0*/  ISETP.NE.AND P0, PT, R24, RZ, PT ;  /* 0x000000ff1800720c */ /* 0x000fda0003f05270 */
        /* <DEDUP_REMOVED lines=22> */
.L_x_19:
[----:B------:R-:W-:Y:S05]  /*0f30*/  BSYNC.RECONVERGENT B1 ;  /* 0x0000000000017941 */ /* 0x000fea0003800200 */
.L_x_18:
        /* <DEDUP_REMOVED lines=16> */
.L_x_21:
[----:B------:R-:W-:Y:S05]  /*1040*/  BSYNC.RECONVERGENT B1 ;  /* 0x0000000000017941 */ /* 0x000fea0003800200 */
.L_x_20:
[----:B------:R-:W-:Y:S05]  /*1050*/  @!P1 BRA `(.L_x_13) ;  /* 0x0000000000289947 */ /* 0x000fea0003800000 */
[----:B------:R-:W0:Y:S01]  /*1060*/  LDC.64 R8, c[0x0][0x380] ;  /* 0x0000e000ff087b82 */ /* 0x000e220000000a00 */
[----:B------:R-:W-:Y:S01]  /*1070*/  IADD3 R7, PT, PT, R0, UR4, R3 ;  /* 0x0000000400077c10 */ /* 0x000fe2000fffe003 */
[----:B------:R-:W-:-:S07]  /*1080*/  IMAD.MOV R5, RZ, RZ, -R5 ;  /* 0x000000ffff057224 */ /* 0x000fce00078e0a05 */
.L_x_22:
[----:B0-----:R-:W-:-:S06]  /*1090*/  IMAD.WIDE R2, R7, 0x4, R8 ;  /* 0x0000000407027825 */ /* 0x001fcc00078e0208 */
[----:B------:R-:W2:Y:S01]  /*10a0*/  LDG.E R3, desc[UR6][R2.64] ;  /* 0x0000000602037981 */ /* 0x000ea2000c1e1900 */
[----:B------:R-:W-:Y:S02]  /*10b0*/  VIADD R5, R5, 0x1 ;  /* 0x0000000105057836 */ /* 0x000fe40000000000 */
[----:B------:R-:W-:-:S03]  /*10c0*/  VIADD R7, R7, 0x1 ;  /* 0x0000000107077836 */ /* 0x000fc60000000000 */
[----:B------:R-:W-:Y:S01]  /*10d0*/  ISETP.NE.AND P0, PT, R5, RZ, PT ;  /* 0x000000ff0500720c */ /* 0x000fe20003f05270 */
[----:B--2---:R-:W-:-:S12]  /*10e0*/  IMAD.IADD R4, R3, 0x1, R4 ;  /* 0x0000000103047824 */ /* 0x004fd800078e0204 */
[----:B------:R-:W-:Y:S05]  /*10f0*/  @P0 BRA `(.L_x_22) ;  /* 0xfffffffc00e40947 */ /* 0x000fea000383ffff */
.L_x_13:
[----:B------:R-:W-:Y:S05]  /*1100*/  BSYNC.RECONVERGENT B0 ;  /* 0x0000000000007941 */ /* 0x000fea0003800200 */
.L_x_12:
[----:B------:R-:W0:Y:S02]  /*1110*/  LDC.64 R2, c[0x0][0x388] ;  /* 0x0000e200ff027b82 */ /* 0x000e240000000a00 */
[----:B0-----:R-:W-:-:S05]  /*1120*/  IMAD.WIDE R6, R6, 0x4, R2 ;  /* 0x0000000406067825 */ /* 0x001fca00078e0202 */
[----:B------:R-:W-:Y:S01]  /*1130*/  STG.E desc[UR6][R6.64], R4 ;  /* 0x0000000406007986 */ /* 0x000fe2000c101906 */
[----:B------:R-:W-:Y:S05]  /*1140*/  EXIT ;  /* 0x000000000000794d */ /* 0x000fea0003800000 */
.L_x_23:
[----:B------:R-:W-:-:S00]  /*1150*/  BRA `(.L_x_23) ;  /* 0xfffffffc00fc7947 */ /* 0x000fc0000383ffff */
[----:B------:R-:W-:-:S00]  /*1160*/  NOP ;  /* 0x0000000000007918 */ /* 0x000fc00000000000 */
        /* <DEDUP_REMOVED lines=9> */
.L_x_35:


//--------------------- .text._Z16movingSumAtomicsPiS_i --------------------------
	.section	.text._Z16movingSumAtomicsPiS_i,"ax",@progbits
	.align	128
        .global         _Z16movingSumAtomicsPiS_i
        .type           _Z16movingSumAtomicsPiS_i,@function
        .size           _Z16movingSumAtomicsPiS_i,(.L_x_36 - _Z16movingSumAtomicsPiS_i)
        .other          _Z16movingSumAtomicsPiS_i,@"STO_CUDA_ENTRY STV_DEFAULT"
_Z16movingSumAtomicsPiS_i:
.text._Z16movingSumAtomicsPiS_i:
[----:B------:R-:W-:Y:S01]  /*0000*/  LDC R1, c[0x0][0x37c] ;  /* 0x0000df00ff017b82 */ /* 0x000fe20000000800 */
[----:B------:R-:W-:Y:S05]  /*0010*/  EXIT ;  /* 0x000000000000794d */ /* 0x000fea0003800000 */
.L_x_24:
        /* <DEDUP_REMOVED lines=14> */
.L_x_36:


//--------------------- .text._Z25movingSumSharedMemDynamicPiS_i --------------------------
	.section	.text._Z25movingSumSharedMemDynamicPiS_i,"ax",@progbits
	.align	128
        .global         _Z25movingSumSharedMemDynamicPiS_i
        .type           _Z25movingSumSharedMemDynamicPiS_i,@function
        .size           _Z25movingSumSharedMemDynamicPiS_i,(.L_x_37 - _Z25movingSumSharedMemDynamicPiS_i)
        .other          _Z25movingSumSharedMemDynamicPiS_i,@"STO_CUDA_ENTRY STV_DEFAULT"
_Z25movingSumSharedMemDynamicPiS_i:
.text._Z25movingSumSharedMemDynamicPiS_i:
[----:B------:R-:W-:Y:S01]  /*0000*/  LDC R1, c[0x0][0x37c] ;  /* 0x0000df00ff017b82 */ /* 0x000fe20000000800 */
[----:B------:R-:W-:Y:S05]  /*0010*/  EXIT ;  /* 0x000000000000794d */ /* 0x000fea0003800000 */
.L_x_25:
        /* <DEDUP_REMOVED lines=14> */
.L_x_37:


//--------------------- .text._Z24movingSumSharedMemStaticPiS_i --------------------------
	.section	.text._Z24movingSumSharedMemStaticPiS_i,"ax",@progbits
	.align	128
        .global         _Z24movingSumSharedMemStaticPiS_i
        .type           _Z24movingSumSharedMemStaticPiS_i,@function
        .size           _Z24movingSumSharedMemStaticPiS_i,(.L_x_38 - _Z24movingSumSharedMemStaticPiS_i)
        .other          _Z24movingSumSharedMemStaticPiS_i,@"STO_CUDA_ENTRY STV_DEFAULT"
_Z24movingSumSharedMemStaticPiS_i:
.text._Z24movingSumSharedMemStaticPiS_i:
[----:B------:R-:W-:Y:S01]  /*0000*/  LDC R1, c[0x0][0x37c] ;  /* 0x0000df00ff017b82 */ /* 0x000fe20000000800 */
[----:B------:R-:W0:Y:S07]  /*0010*/  S2R R9, SR_TID.X ;  /* 0x0000000000097919 */ /* 0x000e2e0000002100 */
[----:B------:R-:W0:Y:S01]  /*0020*/  S2UR UR4, SR_CTAID.X ;  /* 0x00000000000479c3 */ /* 0x000e220000002500 */
[----:B------:R-:W1:Y:S01]  /*0030*/  LDCU UR8, c[0x0][0x390] ;  /* 0x00007200ff0877ac */ /* 0x000e620008000800 */
[----:B------:R-:W2:Y:S06]  /*0040*/  LDCU.64 UR6, c[0x0][0x358] ;  /* 0x00006b00ff0677ac */ /* 0x000eac0008000a00 */
[----:B------:R-:W0:Y:S08]  /*0050*/  LDC R8, c[0x0][0x360] ;  /* 0x0000d800ff087b82 */ /* 0x000e300000000800 */
[----:B------:R-:W3:Y:S01]  /*0060*/  LDC.64 R6, c[0x0][0x380] ;  /* 0x0000e000ff067b82 */ /* 0x000ee20000000a00 */
[----:B0-----:R-:W-:-:S05]  /*0070*/  IMAD R0, R8, UR4, R9 ;  /* 0x0000000408007c24 */ /* 0x001fca000f8e0209 */
[C---:B-1----:R-:W-:Y:S01]  /*0080*/  ISETP.GE.AND P0, PT, R0.reuse, UR8, PT ;  /* 0x0000000800007c0c */ /* 0x042fe2000bf06270 */
[----:B---3--:R-:W-:-:S12]  /*0090*/  IMAD.WIDE R4, R0, 0x4, R6 ;  /* 0x0000000400047825 */ /* 0x008fd800078e0206 */
[----:B--2---:R-:W2:Y:S01]  /*00a0*/  @!P0 LDG.E R3, desc[UR6][R4.64] ;  /* 0x0000000604038981 */ /* 0x004ea2000c1e1900 */
[----:B------:R-:W0:Y:S01]  /*00b0*/  S2UR UR5, SR_CgaCtaId ;  /* 0x00000000000579c3 */ /* 0x000e220000008800 */
[----:B------:R-:W-:Y:S01]  /*00c0*/  UMOV UR4, 0x400 ;  /* 0x0000040000047882 */ /* 0x000fe20000000000 */
[----:B------:R-:W-:Y:S01]  /*00d0*/  ISETP.GT.U32.AND P1, PT, R9, 0x9, PT ;  /* 0x000000090900780c */ /* 0x000fe20003f24070 */
[----:B------:R-:W-:Y:S01]  /*00e0*/  BSSY.RECONVERGENT B0, `(.L_x_26) ;  /* 0x000000e000007945 */ /* 0x000fe20003800200 */
[----:B0-----:R-:W-:-:S06]  /*00f0*/  ULEA UR4, UR5, UR4, 0x18 ;  /* 0x0000000405047291 */ /* 0x001fcc000f8ec0ff */
[----:B------:R-:W-:-:S05]  /*0100*/  LEA R2, R9, UR4, 0x2 ;  /* 0x0000000409027c11 */ /* 0x000fca000f8e10ff */
[----:B--2---:R0:W-:Y:S01]  /*0110*/  @!P0 STS [R2+0x28], R3 ;  /* 0x0000280302008388 */ /* 0x0041e20000000800 */
[----:B------:R-:W-:Y:S05]  /*0120*/  @P1 BRA `(.L_x_27) ;  /* 0x0000000000241947 */ /* 0x000fea0003800000 */
[----:B------:R-:W-:Y:S01]  /*0130*/  ISETP.GE.AND P1, PT, R0, 0xa, PT ;  /* 0x0000000a0000780c */ /* 0x000fe20003f26270 */
[----:B------:R-:W-:Y:S01]  /*0140*/  BSSY.RECONVERGENT B1, `(.L_x_28) ;  /* 0x0000006000017945 */ /* 0x000fe20003800200 */
[----:B0-----:R-:W-:-:S11]  /*0150*/  IMAD.MOV.U32 R3, RZ, RZ, RZ ;  /* 0x000000ffff037224 */ /* 0x001fd600078e00ff */
[----:B------:R-:W-:Y:S05]  /*0160*/  @!P1 BRA `(.L_x_29) ;  /* 0x00000000000c9947 */ /* 0x000fea0003800000 */
[----:B------:R-:W-:-:S04]  /*0170*/  VIADD R3, R0, 0xfffffff6 ;  /* 0xfffffff600037836 */ /* 0x000fc80000000000 */
[----:B------:R-:W-:-:S05]  /*0180*/  IMAD.WIDE.U32 R6, R3, 0x4, R6 ;  /* 0x0000000403067825 */ /* 0x000fca00078e0006 */
[----:B------:R0:W5:Y:S02]  /*0190*/  LDG.E R3, desc[UR6][R6.64] ;  /* 0x0000000606037981 */ /* 0x000164000c1e1900 */
.L_x_29:
[----:B------:R-:W-:Y:S05]  /*01a0*/  BSYNC.RECONVERGENT B1 ;  /* 0x0000000000017941 */ /* 0x000fea0003800200 */
.L_x_28:
[----:B-----5:R1:W-:Y:S02]  /*01b0*/  STS [R2], R3 ;  /* 0x0000000302007388 */ /* 0x0203e40000000800 */
.L_x_27:
[----:B------:R-:W-:Y:S05]  /*01c0*/  BSYNC.RECONVERGENT B0 ;  /* 0x0000000000007941 */ /* 0x000fea0003800200 */
.L_x_26:
[----:B01----:R-:W-:Y:S01]  /*01d0*/  VIADD R3, R8, 0xfffffff6 ;  /* 0xfffffff608037836 */ /* 0x003fe20000000000 */
[----:B------:R-:W-:Y:S04]  /*01e0*/  BSSY.RECONVERGENT B0, `(.L_x_30) ;  /* 0x000000b000007945 */ /* 0x000fe80003800200 */
[----:B------:R-:W-:-:S13]  /*01f0*/  ISETP.GE.U32.AND P1, PT, R9, R3, PT ;  /* 0x000000030900720c */ /* 0x000fda0003f26070 */
[----:B------:R-:W-:Y:S05]  /*0200*/  @!P1 BRA `(.L_x_31) ;  /* 0x0000000000209947 */ /* 0x000fea0003800000 */
[----:B------:R-:W-:Y:S01]  /*0210*/  VIADD R3, R0, 0xa ;  /* 0x0000000a00037836 */ /* 0x000fe20000000000 */
[----:B------:R-:W-:Y:S04]  /*0220*/  BSSY.RECONVERGENT B1, `(.L_x_32) ;  /* 0x0000005000017945 */ /* 0x000fe80003800200 */
[----:B------:R-:W-:Y:S01]  /*0230*/  ISETP.GE.AND P1, PT, R3, UR8, PT ;  /* 0x0000000803007c0c */ /* 0x000fe2000bf26270 */
[----:B------:R-:W-:-:S12]  /*0240*/  IMAD.MOV.U32 R3, RZ, RZ, RZ ;  /* 0x000000ffff037224 */ /* 0x000fd800078e00ff */
[----:B------:R-:W-:Y:S05]  /*0250*/  @P1 BRA `(.L_x_33) ;  /* 0x0000000000041947 */ /* 0x000fea0003800000 */
[----:B------:R0:W5:Y:S02]  /*0260*/  LDG.E R3, desc[UR6][R4.64+0x28] ;  /* 0x0000280604037981 */ /* 0x000164000c1e1900 */
.L_x_33:
[----:B------:R-:W-:Y:S05]  /*0270*/  BSYNC.RECONVERGENT B1 ;  /* 0x0000000000017941 */ /* 0x000fea0003800200 */
.L_x_32:
[----:B-----5:R1:W-:Y:S02]  /*0280*/  STS [R2+0x50], R3 ;  /* 0x0000500302007388 */ /* 0x0203e40000000800 */
.L_x_31:
[----:B------:R-:W-:Y:S05]  /*0290*/  BSYNC.RECONVERGENT B0 ;  /* 0x0000000000007941 */ /* 0x000fea0003800200 */
.L_x_30:
[----:B------:R-:W-:Y:S06]  /*02a0*/  BAR.SYNC.DEFER_BLOCKING 0x0 ;  /* 0x0000000000007b1d */ /* 0x000fec0000010000 */
[----:B------:R-:W-:Y:S05]  /*02b0*/  @P0 EXIT ;  /* 0x000000000000094d */ /* 0x000fea0003800000 */
[----:B0-----:R-:W-:Y:S04]  /*02c0*/  LDS R4, [R2] ;  /* 0x0000000002047984 */ /* 0x001fe80000000800 */
[----:B------:R-:W-:Y:S04]  /*02d0*/  LDS R5, [R2+0x4] ;  /* 0x0000040002057984 */ /* 0x000fe80000000800 */
[----:B------:R-:W0:Y:S04]  /*02e0*/  LDS R15, [R2+0x8] ;  /* 0x00000800020f7984 */ /* 0x000e280000000800 */
[----:B------:R-:W-:Y:S04]  /*02f0*/  LDS R16, [R2+0xc] ;  /* 0x00000c0002107984 */ /* 0x000fe80000000800 */
[----:B------:R-:W2:Y:S04]  /*0300*/  LDS R17, [R2+0x10] ;  /* 0x0000100002117984 */ /* 0x000ea80000000800 */
[----:B------:R-:W-:Y:S04]  /*0310*/  LDS R18, [R2+0x14] ;  /* 0x0000140002127984 */ /* 0x000fe80000000800 */
[----:B------:R-:W3:Y:S04]  /*0320*/  LDS R19, [R2+0x18] ;  /* 0x0000180002137984 */ /* 0x000ee80000000800 */
[----:B------:R-:W-:Y:S04]  /*0330*/  LDS R20, [R2+0x1c] ;  /* 0x00001c0002147984 */ /* 0x000fe80000000800 */
[----:B------:R-:W4:Y:S04]  /*0340*/  LDS R21, [R2+0x20] ;  /* 0x0000200002157984 */ /* 0x000f280000000800 */
[----:B------:R-:W-:Y:S04]  /*0350*/  LDS R22, [R2+0x24] ;  /* 0x0000240002167984 */ /* 0x000fe80000000800 */
[----:B------:R-:W5:Y:S04]  /*0360*/  LDS R23, [R2+0x28] ;  /* 0x0000280002177984 */ /* 0x000f680000000800 */
[----:B------:R-:W-:Y:S04]  /*0370*/  LDS R14, [R2+0x2c] ;  /* 0x00002c00020e7984 */ /* 0x000fe80000000800 */
[----:B------:R-:W5:Y:S01]  /*0380*/  LDS R13, [R2+0x30] ;  /* 0x00003000020d7984 */ /* 0x000f620000000800 */
[----:B0-----:R-:W-:-:S03]  /*0390*/  IADD3 R4, PT, PT, R15, R5, R4 ;  /* 0x000000050f047210 */ /* 0x001fc60007ffe004 */
[----:B------:R-:W-:Y:S04]  /*03a0*/  LDS R12, [R2+0x34] ;  /* 0x00003400020c7984 */ /* 0x000fe80000000800 */
[----:B------:R-:W0:Y:S01]  /*03b0*/  LDS R11, [R2+0x38] ;  /* 0x00003800020b7984 */ /* 0x000e220000000800 */
[----:B--2---:R-:W-:-:S03]  /*03c0*/  IADD3 R4, PT, PT, R17, R16, R4 ;  /* 0x0000001011047210 */ /* 0x004fc60007ffe004 */
[----:B------:R-:W-:Y:S04]  /*03d0*/  LDS R10, [R2+0x3c] ;  /* 0x00003c00020a7984 */ /* 0x000fe80000000800 */
[----:B------:R-:W2:Y:S01]  /*03e0*/  LDS R9, [R2+0x40] ;  /* 0x0000400002097984 */ /* 0x000ea20000000800 */
[----:B---3--:R-:W-:Y:S02]  /*03f0*/  IADD3 R18, PT, PT, R19, R18, R4 ;  /* 0x0000001213127210 */ /* 0x008fe40007ffe004 */
[----:B------:R-:W3:Y:S01]  /*0400*/  LDC.64 R4, c[0x0][0x388] ;  /* 0x0000e200ff047b82 */ /* 0x000ee20000000a00 */
[----:B------:R-:W-:Y:S04]  /*0410*/  LDS R8, [R2+0x44] ;  /* 0x0000440002087984 */ /* 0x000fe80000000800 */
[----:B------:R-:W2:Y:S01]  /*0420*/  LDS R7, [R2+0x48] ;  /* 0x0000480002077984 */ /* 0x000ea20000000800 */
[----:B----4-:R-:W-:-:S03]  /*0430*/  IADD3 R18, PT, PT, R21, R20, R18 ;  /* 0x0000001415127210 */ /* 0x010fc60007ffe012 */
[----:B-1----:R-:W-:Y:S04]  /*0440*/  LDS R3, [R2+0x4c] ;  /* 0x00004c0002037984 */ /* 0x002fe80000000800 */
[----:B------:R-:W1:Y:S01]  /*0450*/  LDS R6, [R2+0x50] ;  /* 0x0000500002067984 */ /* 0x000e620000000800 */
[----:B-----5:R-:W-:-:S04]  /*0460*/  IADD3 R18, PT, PT, R23, R22, R18 ;  /* 0x0000001617127210 */ /* 0x020fc80007ffe012 */
[----:B------:R-:W-:Y:S01]  /*0470*/  IADD3 R13, PT, PT, R13, R14, R18 ;  /* 0x0000000e0d0d7210 */ /* 0x000fe20007ffe012 */
[----:B---3--:R-:W-:-:S03]  /*0480*/  IMAD.WIDE R4, R0, 0x4, R4 ;  /* 0x0000000400047825 */ /* 0x008fc600078e0204 */
[----:B0-----:R-:W-:-:S04]  /*0490*/  IADD3 R11, PT, PT, R11, R12, R13 ;  /* 0x0000000c0b0b7210 */ /* 0x001fc80007ffe00d */
[----:B--2---:R-:W-:-:S04]  /*04a0*/  IADD3 R9, PT, PT, R9, R10, R11 ;  /* 0x0000000a09097210 */ /* 0x004fc80007ffe00b */
[----:B------:R-:W-:-:S04]  /*04b0*/  IADD3 R7, PT, PT, R7, R8, R9 ;  /* 0x0000000807077210 */ /* 0x000fc80007ffe009 */
[----:B-1----:R-:W-:-:S05]  /*04c0*/  IADD3 R3, PT, PT, R6, R3, R7 ;  /* 0x0000000306037210 */ /* 0x002fca0007ffe007 */
[----:B------:R-:W-:Y:S01]  /*04d0*/  STG.E desc[UR6][R4.64], R3 ;  /* 0x0000000304007986 */ /* 0x000fe2000c101906 */
[----:B------:R-:W-:Y:S05]  /*04e0*/  EXIT ;  /* 0x000000000000794d */ /* 0x000fea0003800000 */
.L_x_34:
        /* <DEDUP_REMOVED lines=9> */
.L_x_38:


//--------------------- .nv.shared.reserved.0     --------------------------
	.section	.nv.shared.reserved.0,"aw",@nobits
	.weak		__nv_reservedSMEM_offset_0_alias
	.size		__nv_reservedSMEM_offset_0_alias, 0, 64
	.other		__nv_reservedSMEM_offset_0_alias,@"STO_CUDA_RESERVED_SHARED STV_DEFAULT"
__nv_reservedSMEM_offset_0_alias:
	.zero		0
	.zero		64


//--------------------- .nv.shared._Z24movingSumSharedMemStaticPiS_i --------------------------
	.section	.nv.shared._Z24movingSumSharedMemStaticPiS_i,"aw",@nobits
	.sectionflags	@""
	.align	4
.nv.shared._Z24movingSumSharedMemStaticPiS_i:
	.zero		3152


//--------------------- .nv.constant0._Z15movingSumGlobalPiS_i --------------------------
	.section	.nv.constant0._Z15movingSumGlobalPiS_i,"a",@progbits
	.sectionflags	@""
	.align	4
.nv.constant0._Z15movingSumGlobalPiS_i:
	.zero		916


//--------------------- .nv.constant0._Z16movingSumAtomicsPiS_i --------------------------
	.section	.nv.constant0._Z16movingSumAtomicsPiS_i,"a",@progbits
	.sectionflags	@""
	.align	4
.nv.constant0._Z16movingSumAtomicsPiS_i:
	.zero		916


//--------------------- .nv.constant0._Z25movingSumSharedMemDynamicPiS_i --------------------------
	.section	.nv.constant0._Z25movingSumSharedMemDynamicPiS_i,"a",@progbits
	.sectionflags	@""
	.align	4
.nv.constant0._Z25movingSumSharedMemDynamicPiS_i:
	.zero		916


//--------------------- .nv.constant0._Z24movingSumSharedMemStaticPiS_i --------------------------
	.section	.nv.constant0._Z24movingSumSharedMemStaticPiS_i,"a",@progbits
	.sectionflags	@""
	.align	4
.nv.constant0._Z24movingSumSharedMemStaticPiS_i:
	.zero		916


//--------------------- SYMBOLS --------------------------

	.type		.nv.reservedSmem.offset0,@object
	.size		.nv.reservedSmem.offset0,0x4
	.type		.nv.reservedSmem.cap,@object
	.size		.nv.reservedSmem.cap,0x4
